//
// Generated by NVIDIA NVVM Compiler
//
// Compiler Build ID: CL-36424714
// Cuda compilation tools, release 13.0, V13.0.88
// Based on NVVM 20.0.0
//

.version 9.0
.target sm_100
.address_size 64

	// .globl	_Z13update_bodiesP4Bodyif

.visible .entry _Z13update_bodiesP4Bodyif(
	.param .u64 .ptr .align 1 _Z13update_bodiesP4Bodyif_param_0,
	.param .u32 _Z13update_bodiesP4Bodyif_param_1,
	.param .f32 _Z13update_bodiesP4Bodyif_param_2
)
{
	.reg .pred 	%p<18>;
	.reg .b32 	%r<44>;
	.reg .b32 	%f<394>;
	.reg .b64 	%rd<33>;

	ld.param.u64 	%rd8, [_Z13update_bodiesP4Bodyif_param_0];
	ld.param.u32 	%r24, [_Z13update_bodiesP4Bodyif_param_1];
	ld.param.f32 	%f76, [_Z13update_bodiesP4Bodyif_param_2];
	cvta.to.global.u64 	%rd1, %rd8;
	mov.u32 	%r25, %ctaid.x;
	mov.u32 	%r26, %ntid.x;
	mov.u32 	%r27, %tid.x;
	mad.lo.s32 	%r1, %r25, %r26, %r27;
	setp.ge.s32 	%p1, %r1, %r24;
	@%p1 bra 	$L__BB0_25;
	setp.lt.s32 	%p2, %r1, 1;
	mov.f32 	%f364, 0f00000000;
	mov.b32 	%r38, 0;
	mov.f32 	%f365, %f364;
	mov.f32 	%f366, %f364;
	@%p2 bra 	$L__BB0_10;
	mul.wide.u32 	%rd9, %r1, 28;
	add.s64 	%rd10, %rd1, %rd9;
	ld.global.f32 	%f1, [%rd10];
	ld.global.f32 	%f2, [%rd10+4];
	ld.global.f32 	%f3, [%rd10+8];
	min.s32 	%r30, %r1, %r24;
	max.s32 	%r38, %r30, 1;
	and.b32  	%r3, %r38, 3;
	setp.lt.s32 	%p3, %r30, 4;
	mov.f32 	%f366, 0f00000000;
	mov.b32 	%r37, 0;
	mov.f32 	%f365, %f366;
	mov.f32 	%f364, %f366;
	@%p3 bra 	$L__BB0_5;
	and.b32  	%r37, %r38, 2147483644;
	neg.s32 	%r35, %r37;
	add.s64 	%rd31, %rd1, 56;
	mov.f32 	%f366, 0f00000000;
$L__BB0_4:
	.pragma "nounroll";
	ld.global.f32 	%f81, [%rd31+-56];
	sub.f32 	%f82, %f81, %f1;
	ld.global.f32 	%f83, [%rd31+-52];
	sub.f32 	%f84, %f83, %f2;
	ld.global.f32 	%f85, [%rd31+-48];
	sub.f32 	%f86, %f85, %f3;
	mul.f32 	%f87, %f84, %f84;
	fma.rn.f32 	%f88, %f82, %f82, %f87;
	fma.rn.f32 	%f89, %f86, %f86, %f88;
	add.f32 	%f90, %f89, 0f00000000;
	rsqrt.approx.f32 	%f91, %f90;
	mul.f32 	%f92, %f91, %f91;
	mul.f32 	%f93, %f91, %f92;
	ld.global.f32 	%f94, [%rd31+-32];
	mul.f32 	%f95, %f94, %f93;
	fma.rn.f32 	%f96, %f82, %f95, %f364;
	fma.rn.f32 	%f97, %f84, %f95, %f365;
	fma.rn.f32 	%f98, %f86, %f95, %f366;
	ld.global.f32 	%f99, [%rd31+-28];
	sub.f32 	%f100, %f99, %f1;
	ld.global.f32 	%f101, [%rd31+-24];
	sub.f32 	%f102, %f101, %f2;
	ld.global.f32 	%f103, [%rd31+-20];
	sub.f32 	%f104, %f103, %f3;
	mul.f32 	%f105, %f102, %f102;
	fma.rn.f32 	%f106, %f100, %f100, %f105;
	fma.rn.f32 	%f107, %f104, %f104, %f106;
	add.f32 	%f108, %f107, 0f00000000;
	rsqrt.approx.f32 	%f109, %f108;
	mul.f32 	%f110, %f109, %f109;
	mul.f32 	%f111, %f109, %f110;
	ld.global.f32 	%f112, [%rd31+-4];
	mul.f32 	%f113, %f112, %f111;
	fma.rn.f32 	%f114, %f100, %f113, %f96;
	fma.rn.f32 	%f115, %f102, %f113, %f97;
	fma.rn.f32 	%f116, %f104, %f113, %f98;
	ld.global.f32 	%f117, [%rd31];
	sub.f32 	%f118, %f117, %f1;
	ld.global.f32 	%f119, [%rd31+4];
	sub.f32 	%f120, %f119, %f2;
	ld.global.f32 	%f121, [%rd31+8];
	sub.f32 	%f122, %f121, %f3;
	mul.f32 	%f123, %f120, %f120;
	fma.rn.f32 	%f124, %f118, %f118, %f123;
	fma.rn.f32 	%f125, %f122, %f122, %f124;
	add.f32 	%f126, %f125, 0f00000000;
	rsqrt.approx.f32 	%f127, %f126;
	mul.f32 	%f128, %f127, %f127;
	mul.f32 	%f129, %f127, %f128;
	ld.global.f32 	%f130, [%rd31+24];
	mul.f32 	%f131, %f130, %f129;
	fma.rn.f32 	%f132, %f118, %f131, %f114;
	fma.rn.f32 	%f133, %f120, %f131, %f115;
	fma.rn.f32 	%f134, %f122, %f131, %f116;
	ld.global.f32 	%f135, [%rd31+28];
	sub.f32 	%f136, %f135, %f1;
	ld.global.f32 	%f137, [%rd31+32];
	sub.f32 	%f138, %f137, %f2;
	ld.global.f32 	%f139, [%rd31+36];
	sub.f32 	%f140, %f139, %f3;
	mul.f32 	%f141, %f138, %f138;
	fma.rn.f32 	%f142, %f136, %f136, %f141;
	fma.rn.f32 	%f143, %f140, %f140, %f142;
	add.f32 	%f144, %f143, 0f00000000;
	rsqrt.approx.f32 	%f145, %f144;
	mul.f32 	%f146, %f145, %f145;
	mul.f32 	%f147, %f145, %f146;
	ld.global.f32 	%f148, [%rd31+52];
	mul.f32 	%f149, %f148, %f147;
	fma.rn.f32 	%f364, %f136, %f149, %f132;
	fma.rn.f32 	%f365, %f138, %f149, %f133;
	fma.rn.f32 	%f366, %f140, %f149, %f134;
	add.s32 	%r35, %r35, 4;
	add.s64 	%rd31, %rd31, 112;
	setp.ne.s32 	%p4, %r35, 0;
	@%p4 bra 	$L__BB0_4;
$L__BB0_5:
	setp.eq.s32 	%p5, %r3, 0;
	@%p5 bra 	$L__BB0_10;
	setp.eq.s32 	%p6, %r3, 1;
	@%p6 bra 	$L__BB0_8;
	mul.wide.u32 	%rd11, %r37, 28;
	add.s64 	%rd12, %rd1, %rd11;
	ld.global.f32 	%f151, [%rd12];
	sub.f32 	%f152, %f151, %f1;
	ld.global.f32 	%f153, [%rd12+4];
	sub.f32 	%f154, %f153, %f2;
	ld.global.f32 	%f155, [%rd12+8];
	sub.f32 	%f156, %f155, %f3;
	mul.f32 	%f157, %f154, %f154;
	fma.rn.f32 	%f158, %f152, %f152, %f157;
	fma.rn.f32 	%f159, %f156, %f156, %f158;
	add.f32 	%f160, %f159, 0f00000000;
	rsqrt.approx.f32 	%f161, %f160;
	mul.f32 	%f162, %f161, %f161;
	mul.f32 	%f163, %f161, %f162;
	ld.global.f32 	%f164, [%rd12+24];
	mul.f32 	%f165, %f164, %f163;
	fma.rn.f32 	%f166, %f152, %f165, %f364;
	fma.rn.f32 	%f167, %f154, %f165, %f365;
	fma.rn.f32 	%f168, %f156, %f165, %f366;
	ld.global.f32 	%f169, [%rd12+28];
	sub.f32 	%f170, %f169, %f1;
	ld.global.f32 	%f171, [%rd12+32];
	sub.f32 	%f172, %f171, %f2;
	ld.global.f32 	%f173, [%rd12+36];
	sub.f32 	%f174, %f173, %f3;
	mul.f32 	%f175, %f172, %f172;
	fma.rn.f32 	%f176, %f170, %f170, %f175;
	fma.rn.f32 	%f177, %f174, %f174, %f176;
	add.f32 	%f178, %f177, 0f00000000;
	rsqrt.approx.f32 	%f179, %f178;
	mul.f32 	%f180, %f179, %f179;
	mul.f32 	%f181, %f179, %f180;
	ld.global.f32 	%f182, [%rd12+52];
	mul.f32 	%f183, %f182, %f181;
	fma.rn.f32 	%f364, %f170, %f183, %f166;
	fma.rn.f32 	%f365, %f172, %f183, %f167;
	fma.rn.f32 	%f366, %f174, %f183, %f168;
	add.s32 	%r37, %r37, 2;
$L__BB0_8:
	and.b32  	%r31, %r38, 1;
	setp.eq.b32 	%p7, %r31, 1;
	not.pred 	%p8, %p7;
	@%p8 bra 	$L__BB0_10;
	mul.wide.u32 	%rd13, %r37, 28;
	add.s64 	%rd14, %rd1, %rd13;
	ld.global.f32 	%f184, [%rd14];
	sub.f32 	%f185, %f184, %f1;
	ld.global.f32 	%f186, [%rd14+4];
	sub.f32 	%f187, %f186, %f2;
	ld.global.f32 	%f188, [%rd14+8];
	sub.f32 	%f189, %f188, %f3;
	mul.f32 	%f190, %f187, %f187;
	fma.rn.f32 	%f191, %f185, %f185, %f190;
	fma.rn.f32 	%f192, %f189, %f189, %f191;
	add.f32 	%f193, %f192, 0f00000000;
	rsqrt.approx.f32 	%f194, %f193;
	mul.f32 	%f195, %f194, %f194;
	mul.f32 	%f196, %f194, %f195;
	ld.global.f32 	%f197, [%rd14+24];
	mul.f32 	%f198, %f197, %f196;
	fma.rn.f32 	%f364, %f185, %f198, %f364;
	fma.rn.f32 	%f365, %f187, %f198, %f365;
	fma.rn.f32 	%f366, %f189, %f198, %f366;
$L__BB0_10:
	setp.ge.s32 	%p9, %r38, %r24;
	@%p9 bra 	$L__BB0_14;
	setp.eq.s32 	%p10, %r38, %r1;
	@%p10 bra 	$L__BB0_13;
	mul.wide.u32 	%rd15, %r38, 28;
	add.s64 	%rd16, %rd1, %rd15;
	ld.global.f32 	%f199, [%rd16];
	mul.wide.s32 	%rd17, %r1, 28;
	add.s64 	%rd18, %rd1, %rd17;
	ld.global.f32 	%f200, [%rd18];
	sub.f32 	%f201, %f199, %f200;
	ld.global.f32 	%f202, [%rd16+4];
	ld.global.f32 	%f203, [%rd18+4];
	sub.f32 	%f204, %f202, %f203;
	ld.global.f32 	%f205, [%rd16+8];
	ld.global.f32 	%f206, [%rd18+8];
	sub.f32 	%f207, %f205, %f206;
	mul.f32 	%f208, %f204, %f204;
	fma.rn.f32 	%f209, %f201, %f201, %f208;
	fma.rn.f32 	%f210, %f207, %f207, %f209;
	add.f32 	%f211, %f210, 0f00000000;
	rsqrt.approx.f32 	%f212, %f211;
	mul.f32 	%f213, %f212, %f212;
	mul.f32 	%f214, %f212, %f213;
	ld.global.f32 	%f215, [%rd16+24];
	mul.f32 	%f216, %f215, %f214;
	fma.rn.f32 	%f364, %f201, %f216, %f364;
	fma.rn.f32 	%f365, %f204, %f216, %f365;
	fma.rn.f32 	%f366, %f207, %f216, %f366;
$L__BB0_13:
	add.s32 	%r38, %r38, 1;
$L__BB0_14:
	setp.lt.s32 	%p11, %r38, %r24;
	@%p11 bra 	$L__BB0_16;
	mul.wide.s32 	%rd19, %r1, 28;
	add.s64 	%rd20, %rd1, %rd19;
	ld.global.f32 	%f390, [%rd20];
	ld.global.f32 	%f389, [%rd20+4];
	ld.global.f32 	%f388, [%rd20+8];
	bra.uni 	$L__BB0_24;
$L__BB0_16:
	mul.wide.s32 	%rd21, %r1, 28;
	add.s64 	%rd22, %rd1, %rd21;
	ld.global.f32 	%f390, [%rd22];
	ld.global.f32 	%f389, [%rd22+4];
	ld.global.f32 	%f388, [%rd22+8];
	sub.s32 	%r14, %r24, %r38;
	and.b32  	%r15, %r14, 3;
	sub.s32 	%r32, %r38, %r24;
	setp.gt.u32 	%p12, %r32, -4;
	@%p12 bra 	$L__BB0_19;
	and.b32  	%r33, %r14, -4;
	neg.s32 	%r40, %r33;
	mul.wide.u32 	%rd23, %r38, 28;
	add.s64 	%rd24, %rd23, %rd1;
	add.s64 	%rd32, %rd24, 56;
$L__BB0_18:
	.pragma "nounroll";
	ld.global.f32 	%f218, [%rd32+-56];
	sub.f32 	%f219, %f218, %f390;
	ld.global.f32 	%f220, [%rd32+-52];
	sub.f32 	%f221, %f220, %f389;
	ld.global.f32 	%f222, [%rd32+-48];
	sub.f32 	%f223, %f222, %f388;
	mul.f32 	%f224, %f221, %f221;
	fma.rn.f32 	%f225, %f219, %f219, %f224;
	fma.rn.f32 	%f226, %f223, %f223, %f225;
	add.f32 	%f227, %f226, 0f00000000;
	rsqrt.approx.f32 	%f228, %f227;
	mul.f32 	%f229, %f228, %f228;
	mul.f32 	%f230, %f228, %f229;
	ld.global.f32 	%f231, [%rd32+-32];
	mul.f32 	%f232, %f231, %f230;
	fma.rn.f32 	%f233, %f219, %f232, %f364;
	fma.rn.f32 	%f234, %f221, %f232, %f365;
	fma.rn.f32 	%f235, %f223, %f232, %f366;
	ld.global.f32 	%f236, [%rd32+-28];
	sub.f32 	%f237, %f236, %f390;
	ld.global.f32 	%f238, [%rd32+-24];
	sub.f32 	%f239, %f238, %f389;
	ld.global.f32 	%f240, [%rd32+-20];
	sub.f32 	%f241, %f240, %f388;
	mul.f32 	%f242, %f239, %f239;
	fma.rn.f32 	%f243, %f237, %f237, %f242;
	fma.rn.f32 	%f244, %f241, %f241, %f243;
	add.f32 	%f245, %f244, 0f00000000;
	rsqrt.approx.f32 	%f246, %f245;
	mul.f32 	%f247, %f246, %f246;
	mul.f32 	%f248, %f246, %f247;
	ld.global.f32 	%f249, [%rd32+-4];
	mul.f32 	%f250, %f249, %f248;
	fma.rn.f32 	%f251, %f237, %f250, %f233;
	fma.rn.f32 	%f252, %f239, %f250, %f234;
	fma.rn.f32 	%f253, %f241, %f250, %f235;
	ld.global.f32 	%f254, [%rd32];
	sub.f32 	%f255, %f254, %f390;
	ld.global.f32 	%f256, [%rd32+4];
	sub.f32 	%f257, %f256, %f389;
	ld.global.f32 	%f258, [%rd32+8];
	sub.f32 	%f259, %f258, %f388;
	mul.f32 	%f260, %f257, %f257;
	fma.rn.f32 	%f261, %f255, %f255, %f260;
	fma.rn.f32 	%f262, %f259, %f259, %f261;
	add.f32 	%f263, %f262, 0f00000000;
	rsqrt.approx.f32 	%f264, %f263;
	mul.f32 	%f265, %f264, %f264;
	mul.f32 	%f266, %f264, %f265;
	ld.global.f32 	%f267, [%rd32+24];
	mul.f32 	%f268, %f267, %f266;
	fma.rn.f32 	%f269, %f255, %f268, %f251;
	fma.rn.f32 	%f270, %f257, %f268, %f252;
	fma.rn.f32 	%f271, %f259, %f268, %f253;
	ld.global.f32 	%f272, [%rd32+28];
	sub.f32 	%f273, %f272, %f390;
	ld.global.f32 	%f274, [%rd32+32];
	sub.f32 	%f275, %f274, %f389;
	ld.global.f32 	%f276, [%rd32+36];
	sub.f32 	%f277, %f276, %f388;
	mul.f32 	%f278, %f275, %f275;
	fma.rn.f32 	%f279, %f273, %f273, %f278;
	fma.rn.f32 	%f280, %f277, %f277, %f279;
	add.f32 	%f281, %f280, 0f00000000;
	rsqrt.approx.f32 	%f282, %f281;
	mul.f32 	%f283, %f282, %f282;
	mul.f32 	%f284, %f282, %f283;
	ld.global.f32 	%f285, [%rd32+52];
	mul.f32 	%f286, %f285, %f284;
	fma.rn.f32 	%f364, %f273, %f286, %f269;
	fma.rn.f32 	%f365, %f275, %f286, %f270;
	fma.rn.f32 	%f366, %f277, %f286, %f271;
	add.s32 	%r38, %r38, 4;
	add.s32 	%r40, %r40, 4;
	add.s64 	%rd32, %rd32, 112;
	setp.ne.s32 	%p13, %r40, 0;
	@%p13 bra 	$L__BB0_18;
$L__BB0_19:
	setp.eq.s32 	%p14, %r15, 0;
	@%p14 bra 	$L__BB0_24;
	setp.eq.s32 	%p15, %r15, 1;
	@%p15 bra 	$L__BB0_22;
	mul.wide.u32 	%rd25, %r38, 28;
	add.s64 	%rd26, %rd1, %rd25;
	ld.global.f32 	%f288, [%rd26];
	sub.f32 	%f289, %f288, %f390;
	ld.global.f32 	%f290, [%rd26+4];
	sub.f32 	%f291, %f290, %f389;
	ld.global.f32 	%f292, [%rd26+8];
	sub.f32 	%f293, %f292, %f388;
	mul.f32 	%f294, %f291, %f291;
	fma.rn.f32 	%f295, %f289, %f289, %f294;
	fma.rn.f32 	%f296, %f293, %f293, %f295;
	add.f32 	%f297, %f296, 0f00000000;
	rsqrt.approx.f32 	%f298, %f297;
	mul.f32 	%f299, %f298, %f298;
	mul.f32 	%f300, %f298, %f299;
	ld.global.f32 	%f301, [%rd26+24];
	mul.f32 	%f302, %f301, %f300;
	fma.rn.f32 	%f303, %f289, %f302, %f364;
	fma.rn.f32 	%f304, %f291, %f302, %f365;
	fma.rn.f32 	%f305, %f293, %f302, %f366;
	ld.global.f32 	%f306, [%rd26+28];
	sub.f32 	%f307, %f306, %f390;
	ld.global.f32 	%f308, [%rd26+32];
	sub.f32 	%f309, %f308, %f389;
	ld.global.f32 	%f310, [%rd26+36];
	sub.f32 	%f311, %f310, %f388;
	mul.f32 	%f312, %f309, %f309;
	fma.rn.f32 	%f313, %f307, %f307, %f312;
	fma.rn.f32 	%f314, %f311, %f311, %f313;
	add.f32 	%f315, %f314, 0f00000000;
	rsqrt.approx.f32 	%f316, %f315;
	mul.f32 	%f317, %f316, %f316;
	mul.f32 	%f318, %f316, %f317;
	ld.global.f32 	%f319, [%rd26+52];
	mul.f32 	%f320, %f319, %f318;
	fma.rn.f32 	%f364, %f307, %f320, %f303;
	fma.rn.f32 	%f365, %f309, %f320, %f304;
	fma.rn.f32 	%f366, %f311, %f320, %f305;
	add.s32 	%r38, %r38, 2;
$L__BB0_22:
	and.b32  	%r34, %r14, 1;
	setp.eq.b32 	%p16, %r34, 1;
	not.pred 	%p17, %p16;
	@%p17 bra 	$L__BB0_24;
	mul.wide.u32 	%rd27, %r38, 28;
	add.s64 	%rd28, %rd1, %rd27;
	ld.global.f32 	%f321, [%rd28];
	sub.f32 	%f322, %f321, %f390;
	ld.global.f32 	%f323, [%rd28+4];
	sub.f32 	%f324, %f323, %f389;
	ld.global.f32 	%f325, [%rd28+8];
	sub.f32 	%f326, %f325, %f388;
	mul.f32 	%f327, %f324, %f324;
	fma.rn.f32 	%f328, %f322, %f322, %f327;
	fma.rn.f32 	%f329, %f326, %f326, %f328;
	add.f32 	%f330, %f329, 0f00000000;
	rsqrt.approx.f32 	%f331, %f330;
	mul.f32 	%f332, %f331, %f331;
	mul.f32 	%f333, %f331, %f332;
	ld.global.f32 	%f334, [%rd28+24];
	mul.f32 	%f335, %f334, %f333;
	fma.rn.f32 	%f364, %f322, %f335, %f364;
	fma.rn.f32 	%f365, %f324, %f335, %f365;
	fma.rn.f32 	%f366, %f326, %f335, %f366;
$L__BB0_24:
	mul.wide.s32 	%rd29, %r1, 28;
	add.s64 	%rd30, %rd1, %rd29;
	ld.global.f32 	%f336, [%rd30+24];
	div.rn.f32 	%f337, %f364, %f336;
	ld.global.f32 	%f338, [%rd30+12];
	fma.rn.f32 	%f339, %f76, %f337, %f338;
	st.global.f32 	[%rd30+12], %f339;
	div.rn.f32 	%f340, %f365, %f336;
	ld.global.f32 	%f341, [%rd30+16];
	fma.rn.f32 	%f342, %f76, %f340, %f341;
	st.global.f32 	[%rd30+16], %f342;
	div.rn.f32 	%f343, %f366, %f336;
	ld.global.f32 	%f344, [%rd30+20];
	fma.rn.f32 	%f345, %f76, %f343, %f344;
	st.global.f32 	[%rd30+20], %f345;
	fma.rn.f32 	%f346, %f76, %f339, %f390;
	st.global.f32 	[%rd30], %f346;
	fma.rn.f32 	%f347, %f76, %f342, %f389;
	st.global.f32 	[%rd30+4], %f347;
	fma.rn.f32 	%f348, %f76, %f345, %f388;
	st.global.f32 	[%rd30+8], %f348;
$L__BB0_25:
	ret;

}


// ===== COMPILED SASS (sm_100) =====

	.target	sm_100

	.elftype	@"ET_EXEC"


//--------------------- .note.nv.tkinfo           --------------------------
	.section	.note.nv.tkinfo,"",@"SHT_NOTE"
	.sectionflags	@"SHF_NOTE_NV_TKINFO"
	.tkinfo
        /*0018*/ 	.word	0x00000002
        /*0030*/ 	.string	""
        /*0030*/ 	.string	"ptxas"
        /*0030*/ 	.string	"Cuda compilation tools, release 13.0, V13.0.88"
        /*0030*/ 	.string	"Build cuda_13.0.r13.0/compiler.36424714_0"
        /*0030*/ 	.string	"-arch sm_100 -m 64 "



//--------------------- .note.nv.cuinfo           --------------------------
	.section	.note.nv.cuinfo,"",@"SHT_NOTE"
	.sectionflags	@"SHF_NOTE_NV_CUINFO"
        /*0018*/ 	.short	0x0002
        /*001a*/ 	.short	0x0064
        /*001c*/ 	.short	0x0082
	.zero		2


//--------------------- .nv.info                  --------------------------
	.section	.nv.info,"",@"SHT_CUDA_INFO"
	.align	4


	//----- nvinfo : EIATTR_REGCOUNT
	.align		4
        /*0000*/ 	.byte	0x04, 0x2f
        /*0002*/ 	.short	(.L_1 - .L_0)
	.align		4
.L_0:
        /*0004*/ 	.word	index@(_Z13update_bodiesP4Bodyif)
        /*0008*/ 	.word	0x00000020


	//----- nvinfo : EIATTR_FRAME_SIZE
	.align		4
.L_1:
        /*000c*/ 	.byte	0x04, 0x11
        /*000e*/ 	.short	(.L_3 - .L_2)
	.align		4
.L_2:
        /*0010*/ 	.word	index@($__internal_0_$__cuda_sm3x_div_rn_noftz_f32_slowpath)
        /*0014*/ 	.word	0x00000000


	//----- nvinfo : EIATTR_FRAME_SIZE
	.align		4
.L_3:
        /*0018*/ 	.byte	0x04, 0x11
        /*001a*/ 	.short	(.L_5 - .L_4)
	.align		4
.L_4:
        /*001c*/ 	.word	index@(_Z13update_bodiesP4Bodyif)
        /*0020*/ 	.word	0x00000000


	//----- nvinfo : EIATTR_MIN_STACK_SIZE
	.align		4
.L_5:
        /*0024*/ 	.byte	0x04, 0x12
        /*0026*/ 	.short	(.L_7 - .L_6)
	.align		4
.L_6:
        /*0028*/ 	.word	index@(_Z13update_bodiesP4Bodyif)
        /*002c*/ 	.word	0x00000000
.L_7:


//--------------------- .nv.compat                --------------------------
	.section	.nv.compat,"",@"SHT_CUDA_COMPAT_INFO"
	.align	4
        /*0000*/ 	.byte	0x02, 0x09, 0x00, 0x00, 0x02, 0x02, 0x01, 0x00, 0x02, 0x05, 0x05, 0x00, 0x03, 0x07, 0x01, 0x01
        /*0010*/ 	.byte	0x02, 0x03, 0x00, 0x00, 0x02, 0x06, 0x01, 0x00, 0x04, 0x0b, 0x08, 0x00, 0x01, 0x00, 0x00, 0x00
        /*0020*/ 	.byte	0x00, 0x00, 0x00, 0x00


//--------------------- .nv.info._Z13update_bodiesP4Bodyif --------------------------
	.section	.nv.info._Z13update_bodiesP4Bodyif,"",@"SHT_CUDA_INFO"
	.sectionflags	@""
	.align	4


	//----- nvinfo : EIATTR_CUDA_API_VERSION
	.align		4
        /*0000*/ 	.byte	0x04, 0x37
        /*0002*/ 	.short	(.L_9 - .L_8)
.L_8:
        /*0004*/ 	.word	0x00000082


	//----- nvinfo : EIATTR_KPARAM_INFO
	.align		4
.L_9:
        /*0008*/ 	.byte	0x04, 0x17
        /*000a*/ 	.short	(.L_11 - .L_10)
.L_10:
        /*000c*/ 	.word	0x00000000
        /*0010*/ 	.short	0x0002
        /*0012*/ 	.short	0x000c
        /*0014*/ 	.byte	0x00, 0xf0, 0x11, 0x00


	//----- nvinfo : EIATTR_KPARAM_INFO
	.align		4
.L_11:
        /*0018*/ 	.byte	0x04, 0x17
        /*001a*/ 	.short	(.L_13 - .L_12)
.L_12:
        /*001c*/ 	.word	0x00000000
        /*0020*/ 	.short	0x0001
        /*0022*/ 	.short	0x0008
        /*0024*/ 	.byte	0x00, 0xf0, 0x11, 0x00


	//----- nvinfo : EIATTR_KPARAM_INFO
	.align		4
.L_13:
        /*0028*/ 	.byte	0x04, 0x17
        /*002a*/ 	.short	(.L_15 - .L_14)
.L_14:
        /*002c*/ 	.word	0x00000000
        /*0030*/ 	.short	0x0000
        /*0032*/ 	.short	0x0000
        /*0034*/ 	.byte	0x00, 0xf5, 0x21, 0x00


	//----- nvinfo : EIATTR_SPARSE_MMA_MASK
	.align		4
.L_15:
        /*0038*/ 	.byte	0x03, 0x50
        /*003a*/ 	.short	0x0000


	//----- nvinfo : EIATTR_MAXREG_COUNT
	.align		4
        /*003c*/ 	.byte	0x03, 0x1b
        /*003e*/ 	.short	0x00ff


	//----- nvinfo : EIATTR_MERCURY_ISA_VERSION
	.align		4
        /*0040*/ 	.byte	0x03, 0x5f
        /*0042*/ 	.short	0x0101


	//----- nvinfo : EIATTR_VRC_CTA_INIT_COUNT
	.align		4
        /*0044*/ 	.byte	0x02, 0x4a
	.zero		1
	.zero		1


	//----- nvinfo : EIATTR_EXIT_INSTR_OFFSETS
	.align		4
        /*0048*/ 	.byte	0x04, 0x1c
        /*004a*/ 	.short	(.L_17 - .L_16)


	//   ....[0]....
.L_16:
        /*004c*/ 	.word	0x00000070


	//   ....[1]....
        /*0050*/ 	.word	0x00001ed0


	//----- nvinfo : EIATTR_CRS_STACK_SIZE
	.align		4
.L_17:
        /*0054*/ 	.byte	0x04, 0x1e
        /*0056*/ 	.short	(.L_19 - .L_18)
.L_18:
        /*0058*/ 	.word	0x00000000


	//----- nvinfo : EIATTR_CBANK_PARAM_SIZE
	.align		4
.L_19:
        /*005c*/ 	.byte	0x03, 0x19
        /*005e*/ 	.short	0x0010


	//----- nvinfo : EIATTR_PARAM_CBANK
	.align		4
        /*0060*/ 	.byte	0x04, 0x0a
        /*0062*/ 	.short	(.L_21 - .L_20)
	.align		4
.L_20:
        /*0064*/ 	.word	index@(.nv.constant0._Z13update_bodiesP4Bodyif)
        /*0068*/ 	.short	0x0380
        /*006a*/ 	.short	0x0010


	//----- nvinfo : EIATTR_SW_WAR
	.align		4
.L_21:
        /*006c*/ 	.byte	0x04, 0x36
        /*006e*/ 	.short	(.L_23 - .L_22)
.L_22:
        /*0070*/ 	.word	0x00000008
.L_23:


//--------------------- .nv.callgraph             --------------------------
	.section	.nv.callgraph,"",@"SHT_CUDA_CALLGRAPH"
	.align	4
	.sectionentsize	8
	.align		4
        /*0000*/ 	.word	0x00000000
	.align		4
        /*0004*/ 	.word	0xffffffff
	.align		4
        /*0008*/ 	.word	0x00000000
	.align		4
        /*000c*/ 	.word	0xfffffffe
	.align		4
        /*0010*/ 	.word	0x00000000
	.align		4
        /*0014*/ 	.word	0xfffffffd
	.align		4
        /*0018*/ 	.word	0x00000000
	.align		4
        /*001c*/ 	.word	0xfffffffc


//--------------------- .text._Z13update_bodiesP4Bodyif --------------------------
	.section	.text._Z13update_bodiesP4Bodyif,"ax",@progbits
	.align	128
        .global         _Z13update_bodiesP4Bodyif
        .type           _Z13update_bodiesP4Bodyif,@function
        .size           _Z13update_bodiesP4Bodyif,(.L_x_37 - _Z13update_bodiesP4Bodyif)
        .other          _Z13update_bodiesP4Bodyif,@"STO_CUDA_ENTRY STV_DEFAULT"
_Z13update_bodiesP4Bodyif:
.text._Z13update_bodiesP4Bodyif:
[----:B------:R-:W-:Y:S01]  /*0000*/  LDC R1, c[0x0][0x37c] ;  /* 0x0000df00ff017b82 */ /* 0x000fe20000000800 */
[----:B------:R-:W0:Y:S07]  /*0010*/  S2R R0, SR_TID.X ;  /* 0x0000000000007919 */ /* 0x000e2e0000002100 */
[----:B------:R-:W0:Y:S01]  /*0020*/  S2UR UR4, SR_CTAID.X ;  /* 0x00000000000479c3 */ /* 0x000e220000002500 */
[----:B------:R-:W1:Y:S07]  /*0030*/  LDCU UR8, c[0x0][0x388] ;  /* 0x00007100ff0877ac */ /* 0x000e6e0008000800 */
[----:B------:R-:W0:Y:S02]  /*0040*/  LDC R11, c[0x0][0x360] ;  /* 0x0000d800ff0b7b82 */ /* 0x000e240000000800 */
[----:B0-----:R-:W-:-:S05]  /*0050*/  IMAD R11, R11, UR4, R0 ;  /* 0x000000040b0b7c24 */ /* 0x001fca000f8e0200 */
[----:B-1----:R-:W-:-:S13]  /*0060*/  ISETP.GE.AND P0, PT, R11, UR8, PT ;  /* 0x000000080b007c0c */ /* 0x002fda000bf06270 */
[----:B------:R-:W-:Y:S05]  /*0070*/  @P0 EXIT ;  /* 0x000000000000094d */ /* 0x000fea0003800000 */
[----:B------:R-:W-:Y:S01]  /*0080*/  ISETP.GE.AND P0, PT, R11, 0x1, PT ;  /* 0x000000010b00780c */ /* 0x000fe20003f06270 */
[----:B------:R-:W0:Y:S01]  /*0090*/  LDCU.64 UR6, c[0x0][0x358] ;  /* 0x00006b00ff0677ac */ /* 0x000e220008000a00 */
[----:B------:R-:W-:Y:S01]  /*00a0*/  BSSY.RECONVERGENT B0, `(.L_x_0) ;  /* 0x00000c2000007945 */ /* 0x000fe20003800200 */
[----:B------:R-:W-:Y:S01]  /*00b0*/  HFMA2 R17, -RZ, RZ, 0, 0 ;  /* 0x00000000ff117431 */ /* 0x000fe200000001ff */
[----:B------:R-:W-:Y:S01]  /*00c0*/  MOV R13, RZ ;  /* 0x000000ff000d7202 */ /* 0x000fe20000000f00 */
[----:B------:R-:W-:Y:S01]  /*00d0*/  HFMA2 R15, -RZ, RZ, 0, 0 ;  /* 0x00000000ff0f7431 */ /* 0x000fe200000001ff */
[----:B------:R-:W-:-:S07]  /*00e0*/  MOV R9, RZ ;  /* 0x000000ff00097202 */ /* 0x000fce0000000f00 */
[----:B------:R-:W-:Y:S05]  /*00f0*/  @!P0 BRA `(.L_x_1) ;  /* 0x0000000800f08947 */ /* 0x000fea0003800000 */
[----:B------:R-:W1:Y:S02]  /*0100*/  LDC.64 R4, c[0x0][0x380] ;  /* 0x0000e000ff047b82 */ /* 0x000e640000000a00 */
[----:B-1----:R-:W-:-:S05]  /*0110*/  IMAD.WIDE.U32 R2, R11, 0x1c, R4 ;  /* 0x0000001c0b027825 */ /* 0x002fca00078e0004 */
[----:B0-----:R0:W5:Y:S04]  /*0120*/  LDG.E R0, desc[UR6][R2.64] ;  /* 0x0000000602007981 */ /* 0x001168000c1e1900 */
[----:B------:R0:W5:Y:S04]  /*0130*/  LDG.E R6, desc[UR6][R2.64+0x4] ;  /* 0x0000040602067981 */ /* 0x000168000c1e1900 */
[----:B------:R0:W5:Y:S01]  /*0140*/  LDG.E R7, desc[UR6][R2.64+0x8] ;  /* 0x0000080602077981 */ /* 0x000162000c1e1900 */
[----:B------:R-:W-:Y:S01]  /*0150*/  VIMNMX R9, PT, PT, R11, UR8, PT ;  /* 0x000000080b097c48 */ /* 0x000fe2000bfe0100 */
[----:B------:R-:W-:Y:S01]  /*0160*/  BSSY.RECONVERGENT B1, `(.L_x_2) ;  /* 0x000006b000017945 */ /* 0x000fe20003800200 */
[----:B------:R-:W-:-:S02]  /*0170*/  MOV R19, RZ ;  /* 0x000000ff00137202 */ /* 0x000fc40000000f00 */
[C---:B------:R-:W-:Y:S02]  /*0180*/  ISETP.GE.AND P1, PT, R9.reuse, 0x4, PT ;  /* 0x000000040900780c */ /* 0x040fe40003f26270 */
[----:B------:R-:W-:Y:S02]  /*0190*/  VIMNMX R13, PT, PT, R9, 0x1, !PT ;  /* 0x00000001090d7848 */ /* 0x000fe40007fe0100 */
[----:B------:R-:W-:Y:S02]  /*01a0*/  MOV R9, RZ ;  /* 0x000000ff00097202 */ /* 0x000fe40000000f00 */
[----:B------:R-:W-:Y:S02]  /*01b0*/  LOP3.LUT R8, R13, 0x3, RZ, 0xc0, !PT ;  /* 0x000000030d087812 */ /* 0x000fe400078ec0ff */
[----:B------:R-:W-:Y:S02]  /*01c0*/  MOV R15, RZ ;  /* 0x000000ff000f7202 */ /* 0x000fe40000000f00 */
[----:B------:R-:W-:-:S02]  /*01d0*/  ISETP.NE.AND P0, PT, R8, RZ, PT ;  /* 0x000000ff0800720c */ /* 0x000fc40003f05270 */
[----:B------:R-:W-:Y:S01]  /*01e0*/  MOV R17, RZ ;  /* 0x000000ff00117202 */ /* 0x000fe20000000f00 */
[----:B0-----:R-:W-:Y:S10]  /*01f0*/  @!P1 BRA `(.L_x_3) ;  /* 0x0000000400849947 */ /* 0x001ff40003800000 */
[----:B------:R-:W0:Y:S01]  /*0200*/  LDCU.64 UR4, c[0x0][0x380] ;  /* 0x00007000ff0477ac */ /* 0x000e220008000a00 */
[----:B------:R-:W-:Y:S01]  /*0210*/  LOP3.LUT R19, R13, 0x7ffffffc, RZ, 0xc0, !PT ;  /* 0x7ffffffc0d137812 */ /* 0x000fe200078ec0ff */
[----:B------:R-:W-:-:S03]  /*0220*/  HFMA2 R9, -RZ, RZ, 0, 0 ;  /* 0x00000000ff097431 */ /* 0x000fc600000001ff */
[----:B------:R-:W-:Y:S01]  /*0230*/  IADD3 R10, PT, PT, -R19, RZ, RZ ;  /* 0x000000ff130a7210 */ /* 0x000fe20007ffe1ff */
[----:B0-----:R-:W-:-:S04]  /*0240*/  UIADD3 UR4, UP0, UPT, UR4, 0x38, URZ ;  /* 0x0000003804047890 */ /* 0x001fc8000ff1e0ff */
[----:B------:R-:W-:Y:S02]  /*0250*/  UIADD3.X UR5, UPT, UPT, URZ, UR5, URZ, UP0, !UPT ;  /* 0x00000005ff057290 */ /* 0x000fe400087fe4ff */
[----:B------:R-:W-:-:S04]  /*0260*/  MOV R2, UR4 ;  /* 0x0000000400027c02 */ /* 0x000fc80008000f00 */
[----:B------:R-:W-:-:S07]  /*0270*/  MOV R3, UR5 ;  /* 0x0000000500037c02 */ /* 0x000fce0008000f00 */
.L_x_4:
[----:B------:R-:W2:Y:S04]  /*0280*/  LDG.E R29, desc[UR6][R2.64+-0x34] ;  /* 0xffffcc06021d7981 */ /* 0x000ea8000c1e1900 */
[----:B------:R-:W3:Y:S04]  /*0290*/  LDG.E R27, desc[UR6][R2.64+-0x38] ;  /* 0xffffc806021b7981 */ /* 0x000ee8000c1e1900 */
[----:B------:R-:W4:Y:S04]  /*02a0*/  LDG.E R20, desc[UR6][R2.64+-0x30] ;  /* 0xffffd00602147981 */ /* 0x000f28000c1e1900 */
[----:B------:R-:W4:Y:S04]  /*02b0*/  LDG.E R25, desc[UR6][R2.64+-0x18] ;  /* 0xffffe80602197981 */ /* 0x000f28000c1e1900 */
[----:B------:R-:W4:Y:S04]  /*02c0*/  LDG.E R23, desc[UR6][R2.64+-0x1c] ;  /* 0xffffe40602177981 */ /* 0x000f28000c1e1900 */
[----:B------:R-:W4:Y:S04]  /*02d0*/  LDG.E R18, desc[UR6][R2.64+-0x14] ;  /* 0xffffec0602127981 */ /* 0x000f28000c1e1900 */
[----:B------:R-:W4:Y:S04]  /*02e0*/  LDG.E R21, desc[UR6][R2.64+-0x20] ;  /* 0xffffe00602157981 */ /* 0x000f28000c1e1900 */
[----:B------:R-:W4:Y:S01]  /*02f0*/  LDG.E R12, desc[UR6][R2.64+-0x4] ;  /* 0xfffffc06020c7981 */ /* 0x000f22000c1e1900 */
[----:B--2--5:R-:W-:Y:S01]  /*0300*/  FADD R24, -R6, R29 ;  /* 0x0000001d06187221 */ /* 0x024fe20000000100 */
[----:B---3--:R-:W-:-:S03]  /*0310*/  FADD R26, -R0, R27 ;  /* 0x0000001b001a7221 */ /* 0x008fc60000000100 */
[----:B------:R-:W-:Y:S01]  /*0320*/  FMUL R27, R24, R24 ;  /* 0x00000018181b7220 */ /* 0x000fe20000400000 */
[----:B----4-:R-:W-:-:S03]  /*0330*/  FADD R20, -R7, R20 ;  /* 0x0000001407147221 */ /* 0x010fc60000000100 */
[----:B------:R-:W-:Y:S01]  /*0340*/  FFMA R27, R26, R26, R27 ;  /* 0x0000001a1a1b7223 */ /* 0x000fe2000000001b */
[----:B------:R-:W-:-:S03]  /*0350*/  FADD R14, -R6, R25 ;  /* 0x00000019060e7221 */ /* 0x000fc60000000100 */
[----:B------:R-:W-:Y:S01]  /*0360*/  FFMA R27, R20, R20, R27 ;  /* 0x00000014141b7223 */ /* 0x000fe2000000001b */
[----:B------:R-:W-:-:S03]  /*0370*/  FADD R16, -R0, R23 ;  /* 0x0000001700107221 */ /* 0x000fc60000000100 */
[----:B------:R-:W-:Y:S01]  /*0380*/  FADD R28, RZ, R27 ;  /* 0x0000001bff1c7221 */ /* 0x000fe20000000000 */
[----:B------:R-:W-:Y:S01]  /*0390*/  FMUL R23, R14, R14 ;  /* 0x0000000e0e177220 */ /* 0x000fe20000400000 */
[----:B------:R-:W-:-:S03]  /*03a0*/  FADD R18, -R7, R18 ;  /* 0x0000001207127221 */ /* 0x000fc60000000100 */
[----:B------:R-:W-:Y:S01]  /*03b0*/  FSETP.GEU.AND P1, PT, |R28|, 1.175494350822287508e-38, PT ;  /* 0x008000001c00780b */ /* 0x000fe20003f2e200 */
[----:B------:R-:W-:-:S04]  /*03c0*/  FFMA R23, R16, R16, R23 ;  /* 0x0000001010177223 */ /* 0x000fc80000000017 */
[----:B------:R-:W-:-:S04]  /*03d0*/  FFMA R23, R18, R18, R23 ;  /* 0x0000001212177223 */ /* 0x000fc80000000017 */
[----:B------:R-:W-:-:S04]  /*03e0*/  FADD R29, RZ, R23 ;  /* 0x00000017ff1d7221 */ /* 0x000fc80000000000 */
[----:B------:R-:W-:Y:S01]  /*03f0*/  @!P1 FMUL R28, R28, 16777216 ;  /* 0x4b8000001c1c9820 */ /* 0x000fe20000400000 */
[----:B------:R-:W-:-:S03]  /*0400*/  FSETP.GEU.AND P2, PT, |R29|, 1.175494350822287508e-38, PT ;  /* 0x008000001d00780b */ /* 0x000fc60003f4e200 */
[----:B------:R-:W0:Y:S10]  /*0410*/  MUFU.RSQ R23, R28 ;  /* 0x0000001c00177308 */ /* 0x000e340000001400 */
[----:B------:R-:W-:-:S04]  /*0420*/  @!P2 FMUL R29, R29, 16777216 ;  /* 0x4b8000001d1da820 */ /* 0x000fc80000400000 */
[----:B------:R-:W1:Y:S01]  /*0430*/  MUFU.RSQ R22, R29 ;  /* 0x0000001d00167308 */ /* 0x000e620000001400 */
[----:B0-----:R-:W-:-:S04]  /*0440*/  @!P1 FMUL R23, R23, 4096 ;  /* 0x4580000017179820 */ /* 0x001fc80000400000 */
[----:B------:R-:W-:-:S04]  /*0450*/  FMUL R25, R23, R23 ;  /* 0x0000001717197220 */ /* 0x000fc80000400000 */
[----:B------:R-:W-:Y:S02]  /*0460*/  FMUL R25, R23, R25 ;  /* 0x0000001917197220 */ /* 0x000fe40000400000 */
[----:B------:R-:W2:Y:S02]  /*0470*/  LDG.E R23, desc[UR6][R2.64+0x20] ;  /* 0x0000200602177981 */ /* 0x000ea4000c1e1900 */
[----:B------:R-:W-:Y:S01]  /*0480*/  FMUL R21, R25, R21 ;  /* 0x0000001519157220 */ /* 0x000fe20000400000 */
[----:B-1----:R-:W-:Y:S01]  /*0490*/  @!P2 FMUL R22, R22, 4096 ;  /* 0x458000001616a820 */ /* 0x002fe20000400000 */
[----:B------:R-:W3:Y:S02]  /*04a0*/  LDG.E R25, desc[UR6][R2.64+0x1c] ;  /* 0x00001c0602197981 */ /* 0x000ee4000c1e1900 */
[-C--:B------:R-:W-:Y:S01]  /*04b0*/  FFMA R27, R20, R21.reuse, R9 ;  /* 0x00000015141b7223 */ /* 0x080fe20000000009 */
[-C--:B------:R-:W-:Y:S01]  /*04c0*/  FFMA R17, R26, R21.reuse, R17 ;  /* 0x000000151a117223 */ /* 0x080fe20000000011 */
[----:B------:R-:W-:Y:S01]  /*04d0*/  FFMA R15, R24, R21, R15 ;  /* 0x00000015180f7223 */ /* 0x000fe2000000000f */
[----:B------:R-:W4:Y:S01]  /*04e0*/  LDG.E R9, desc[UR6][R2.64+0x4] ;  /* 0x0000040602097981 */ /* 0x000f22000c1e1900 */
[----:B------:R-:W-:-:S03]  /*04f0*/  FMUL R29, R22, R22 ;  /* 0x00000016161d7220 */ /* 0x000fc60000400000 */
[----:B------:R-:W3:Y:S01]  /*0500*/  LDG.E R21, desc[UR6][R2.64] ;  /* 0x0000000602157981 */ /* 0x000ee2000c1e1900 */
[----:B------:R-:W-:-:S03]  /*0510*/  FMUL R29, R22, R29 ;  /* 0x0000001d161d7220 */ /* 0x000fc60000400000 */
[----:B------:R-:W3:Y:S04]  /*0520*/  LDG.E R20, desc[UR6][R2.64+0x8] ;  /* 0x0000080602147981 */ /* 0x000ee8000c1e1900 */
[----:B------:R-:W3:Y:S01]  /*0530*/  LDG.E R22, desc[UR6][R2.64+0x24] ;  /* 0x0000240602167981 */ /* 0x000ee2000c1e1900 */
[----:B------:R-:W-:-:S03]  /*0540*/  FMUL R29, R29, R12 ;  /* 0x0000000c1d1d7220 */ /* 0x000fc60000400000 */
[----:B------:R-:W3:Y:S01]  /*0550*/  LDG.E R12, desc[UR6][R2.64+0x18] ;  /* 0x00001806020c7981 */ /* 0x000ee2000c1e1900 */
[----:B------:R-:W-:-:S03]  /*0560*/  FFMA R17, R16, R29, R17 ;  /* 0x0000001d10117223 */ /* 0x000fc60000000011 */
[----:B------:R0:W3:Y:S01]  /*0570*/  LDG.E R16, desc[UR6][R2.64+0x34] ;  /* 0x0000340602107981 */ /* 0x0000e2000c1e1900 */
[-C--:B------:R-:W-:Y:S01]  /*0580*/  FFMA R15, R14, R29.reuse, R15 ;  /* 0x0000001d0e0f7223 */ /* 0x080fe2000000000f */
[----:B------:R-:W-:Y:S01]  /*0590*/  FFMA R27, R18, R29, R27 ;  /* 0x0000001d121b7223 */ /* 0x000fe2000000001b */
[----:B------:R-:W-:Y:S01]  /*05a0*/  IADD3 R10, PT, PT, R10, 0x4, RZ ;  /* 0x000000040a0a7810 */ /* 0x000fe20007ffe0ff */
[C---:B--2---:R-:W-:Y:S01]  /*05b0*/  FADD R23, -R6.reuse, R23 ;  /* 0x0000001706177221 */ /* 0x044fe20000000100 */
[----:B----4-:R-:W-:Y:S01]  /*05c0*/  FADD R14, -R6, R9 ;  /* 0x00000009060e7221 */ /* 0x010fe20000000100 */
[----:B---3--:R-:W-:-:S03]  /*05d0*/  FADD R18, -R0, R21 ;  /* 0x0000001500127221 */ /* 0x008fc60000000100 */
[----:B------:R-:W-:Y:S01]  /*05e0*/  FMUL R9, R14, R14 ;  /* 0x0000000e0e097220 */ /* 0x000fe20000400000 */
[----:B------:R-:W-:Y:S01]  /*05f0*/  FADD R25, -R0, R25 ;  /* 0x0000001900197221 */ /* 0x000fe20000000100 */
[----:B------:R-:W-:Y:S01]  /*0600*/  FMUL R24, R23, R23 ;  /* 0x0000001717187220 */ /* 0x000fe20000400000 */
[----:B------:R-:W-:Y:S01]  /*0610*/  FADD R20, -R7, R20 ;  /* 0x0000001407147221 */ /* 0x000fe20000000100 */
[----:B------:R-:W-:Y:S02]  /*0620*/  FFMA R9, R18, R18, R9 ;  /* 0x0000001212097223 */ /* 0x000fe40000000009 */
[----:B------:R-:W-:Y:S01]  /*0630*/  FFMA R21, R25, R25, R24 ;  /* 0x0000001919157223 */ /* 0x000fe20000000018 */
[----:B------:R-:W-:Y:S01]  /*0640*/  FADD R22, -R7, R22 ;  /* 0x0000001607167221 */ /* 0x000fe20000000100 */
[----:B------:R-:W-:-:S03]  /*0650*/  FFMA R9, R20, R20, R9 ;  /* 0x0000001414097223 */ /* 0x000fc60000000009 */
[----:B------:R-:W-:Y:S01]  /*0660*/  FFMA R21, R22, R22, R21 ;  /* 0x0000001616157223 */ /* 0x000fe20000000015 */
[----:B------:R-:W-:-:S03]  /*0670*/  FADD R9, RZ, R9 ;  /* 0x00000009ff097221 */ /* 0x000fc60000000000 */
[----:B------:R-:W-:Y:S02]  /*0680*/  FADD R26, RZ, R21 ;  /* 0x00000015ff1a7221 */ /* 0x000fe40000000000 */
[----:B------:R-:W-:-:S03]  /*0690*/  FSETP.GEU.AND P1, PT, |R9|, 1.175494350822287508e-38, PT ;  /* 0x008000000900780b */ /* 0x000fc60003f2e200 */
[----:B------:R-:W-:-:S10]  /*06a0*/  FSETP.GEU.AND P2, PT, |R26|, 1.175494350822287508e-38, PT ;  /* 0x008000001a00780b */ /* 0x000fd40003f4e200 */
[----:B------:R-:W-:-:S03]  /*06b0*/  @!P1 FMUL R9, R9, 16777216 ;  /* 0x4b80000009099820 */ /* 0x000fc60000400000 */
[----:B------:R-:W-:Y:S01]  /*06c0*/  @!P2 FMUL R26, R26, 16777216 ;  /* 0x4b8000001a1aa820 */ /* 0x000fe20000400000 */
[----:B------:R-:W1:Y:S08]  /*06d0*/  MUFU.RSQ R21, R9 ;  /* 0x0000000900157308 */ /* 0x000e700000001400 */
[----:B------:R-:W2:Y:S01]  /*06e0*/  MUFU.RSQ R28, R26 ;  /* 0x0000001a001c7308 */ /* 0x000ea20000001400 */
[----:B-1----:R-:W-:Y:S01]  /*06f0*/  @!P1 FMUL R21, R21, 4096 ;  /* 0x4580000015159820 */ /* 0x002fe20000400000 */
[----:B------:R-:W-:-:S03]  /*0700*/  ISETP.NE.AND P1, PT, R10, RZ, PT ;  /* 0x000000ff0a00720c */ /* 0x000fc60003f25270 */
[----:B------:R-:W-:Y:S01]  /*0710*/  FMUL R24, R21, R21 ;  /* 0x0000001515187220 */ /* 0x000fe20000400000 */
[----:B--2---:R-:W-:-:S03]  /*0720*/  @!P2 FMUL R28, R28, 4096 ;  /* 0x458000001c1ca820 */ /* 0x004fc60000400000 */
[----:B------:R-:W-:Y:S01]  /*0730*/  FMUL R21, R21, R24 ;  /* 0x0000001815157220 */ /* 0x000fe20000400000 */
[----:B------:R-:W-:-:S03]  /*0740*/  FMUL R29, R28, R28 ;  /* 0x0000001c1c1d7220 */ /* 0x000fc60000400000 */
[----:B------:R-:W-:Y:S01]  /*0750*/  FMUL R12, R21, R12 ;  /* 0x0000000c150c7220 */ /* 0x000fe20000400000 */
[----:B------:R-:W-:-:S03]  /*0760*/  FMUL R29, R28, R29 ;  /* 0x0000001d1c1d7220 */ /* 0x000fc60000400000 */
[-C--:B------:R-:W-:Y:S01]  /*0770*/  FFMA R18, R18, R12.reuse, R17 ;  /* 0x0000000c12127223 */ /* 0x080fe20000000011 */
[----:B0-----:R-:W-:Y:S01]  /*0780*/  IADD3 R2, P2, PT, R2, 0x70, RZ ;  /* 0x0000007002027810 */ /* 0x001fe20007f5e0ff */
[----:B------:R-:W-:Y:S01]  /*0790*/  FFMA R14, R14, R12, R15 ;  /* 0x0000000c0e0e7223 */ /* 0x000fe2000000000f */
[----:B------:R-:W-:Y:S01]  /*07a0*/  FMUL R16, R29, R16 ;  /* 0x000000101d107220 */ /* 0x000fe20000400000 */
[----:B------:R-:W-:Y:S01]  /*07b0*/  FFMA R27, R20, R12, R27 ;  /* 0x0000000c141b7223 */ /* 0x000fe2000000001b */
[----:B------:R-:W-:Y:S02]  /*07c0*/  IADD3.X R3, PT, PT, RZ, R3, RZ, P2, !PT ;  /* 0x00000003ff037210 */ /* 0x000fe400017fe4ff */
[-C--:B------:R-:W-:Y:S01]  /*07d0*/  FFMA R17, R25, R16.reuse, R18 ;  /* 0x0000001019117223 */ /* 0x080fe20000000012 */
[-C--:B------:R-:W-:Y:S01]  /*07e0*/  FFMA R15, R23, R16.reuse, R14 ;  /* 0x00000010170f7223 */ /* 0x080fe2000000000e */
[----:B------:R-:W-:Y:S01]  /*07f0*/  FFMA R9, R22, R16, R27 ;  /* 0x0000001016097223 */ /* 0x000fe2000000001b */
[----:B------:R-:W-:Y:S06]  /*0800*/  @P1 BRA `(.L_x_4) ;  /* 0xfffffff8009c1947 */ /* 0x000fec000383ffff */
.L_x_3:
[----:B------:R-:W-:Y:S05]  /*0810*/  BSYNC.RECONVERGENT B1 ;  /* 0x0000000000017941 */ /* 0x000fea0003800200 */
.L_x_2:
[----:B------:R-:W-:Y:S05]  /*0820*/  @!P0 BRA `(.L_x_1) ;  /* 0x0000000400248947 */ /* 0x000fea0003800000 */
[----:B------:R-:W-:Y:S01]  /*0830*/  ISETP.NE.AND P1, PT, R8, 0x1, PT ;  /* 0x000000010800780c */ /* 0x000fe20003f25270 */
[----:B------:R-:W-:Y:S01]  /*0840*/  BSSY.RECONVERGENT B1, `(.L_x_5) ;  /* 0x0000030000017945 */ /* 0x000fe20003800200 */
[----:B------:R-:W-:-:S04]  /*0850*/  LOP3.LUT R2, R13, 0x1, RZ, 0xc0, !PT ;  /* 0x000000010d027812 */ /* 0x000fc800078ec0ff */
[----:B------:R-:W-:-:S07]  /*0860*/  ISETP.NE.U32.AND P0, PT, R2, 0x1, PT ;  /* 0x000000010200780c */ /* 0x000fce0003f05070 */
[----:B------:R-:W-:Y:S06]  /*0870*/  @!P1 BRA `(.L_x_6) ;  /* 0x0000000000b09947 */ /* 0x000fec0003800000 */
[----:B------:R-:W-:-:S05]  /*0880*/  IMAD.WIDE.U32 R2, R19, 0x1c, R4 ;  /* 0x0000001c13027825 */ /* 0x000fca00078e0004 */
[----:B------:R-:W2:Y:S04]  /*0890*/  LDG.E R23, desc[UR6][R2.64+0x4] ;  /* 0x0000040602177981 */ /* 0x000ea8000c1e1900 */
[----:B------:R-:W3:Y:S04]  /*08a0*/  LDG.E R21, desc[UR6][R2.64] ;  /* 0x0000000602157981 */ /* 0x000ee8000c1e1900 */
[----:B------:R-:W4:Y:S04]  /*08b0*/  LDG.E R27, desc[UR6][R2.64+0x20] ;  /* 0x00002006021b7981 */ /* 0x000f28000c1e1900 */
[----:B------:R-:W4:Y:S04]  /*08c0*/  LDG.E R25, desc[UR6][R2.64+0x1c] ;  /* 0x00001c0602197981 */ /* 0x000f28000c1e1900 */
[----:B------:R-:W4:Y:S04]  /*08d0*/  LDG.E R18, desc[UR6][R2.64+0x8] ;  /* 0x0000080602127981 */ /* 0x000f28000c1e1900 */
[----:B------:R-:W4:Y:S04]  /*08e0*/  LDG.E R22, desc[UR6][R2.64+0x24] ;  /* 0x0000240602167981 */ /* 0x000f28000c1e1900 */
[----:B------:R-:W4:Y:S04]  /*08f0*/  LDG.E R8, desc[UR6][R2.64+0x18] ;  /* 0x0000180602087981 */ /* 0x000f28000c1e1900 */
[----:B------:R0:W4:Y:S01]  /*0900*/  LDG.E R10, desc[UR6][R2.64+0x34] ;  /* 0x00003406020a7981 */ /* 0x000122000c1e1900 */
[----:B------:R-:W-:Y:S01]  /*0910*/  IADD3 R19, PT, PT, R19, 0x2, RZ ;  /* 0x0000000213137810 */ /* 0x000fe20007ffe0ff */
[----:B--2--5:R-:W-:Y:S01]  /*0920*/  FADD R12, -R6, R23 ;  /* 0x00000017060c7221 */ /* 0x024fe20000000100 */
[----:B---3--:R-:W-:-:S03]  /*0930*/  FADD R20, -R0, R21 ;  /* 0x0000001500147221 */ /* 0x008fc60000000100 */
[----:B------:R-:W-:Y:S01]  /*0940*/  FMUL R21, R12, R12 ;  /* 0x0000000c0c157220 */ /* 0x000fe20000400000 */
[----:B----4-:R-:W-:-:S03]  /*0950*/  FADD R14, -R6, R27 ;  /* 0x0000001b060e7221 */ /* 0x010fc60000000100 */
[----:B------:R-:W-:Y:S01]  /*0960*/  FFMA R23, R20, R20, R21 ;  /* 0x0000001414177223 */ /* 0x000fe20000000015 */
[----:B------:R-:W-:Y:S01]  /*0970*/  FADD R16, -R0, R25 ;  /* 0x0000001900107221 */ /* 0x000fe20000000100 */
[----:B------:R-:W-:Y:S01]  /*0980*/  FMUL R25, R14, R14 ;  /* 0x0000000e0e197220 */ /* 0x000fe20000400000 */
[C---:B------:R-:W-:Y:S01]  /*0990*/  FADD R18, -R7.reuse, R18 ;  /* 0x0000001207127221 */ /* 0x040fe20000000100 */
[----:B------:R-:W-:Y:S02]  /*09a0*/  FADD R21, -R7, R22 ;  /* 0x0000001607157221 */ /* 0x000fe40000000100 */
[----:B------:R-:W-:Y:S01]  /*09b0*/  FFMA R22, R16, R16, R25 ;  /* 0x0000001010167223 */ /* 0x000fe20000000019 */
        /* <DEDUP_REMOVED lines=8> */
[----:B0-----:R-:W0:Y:S08]  /*0a40*/  MUFU.RSQ R2, R23 ;  /* 0x0000001700027308 */ /* 0x001e300000001400 */
[----:B------:R-:W1:Y:S01]  /*0a50*/  MUFU.RSQ R24, R22 ;  /* 0x0000001600187308 */ /* 0x000e620000001400 */
[----:B0-----:R-:W-:-:S04]  /*0a60*/  @!P1 FMUL R2, R2, 4096 ;  /* 0x4580000002029820 */ /* 0x001fc80000400000 */
[----:B------:R-:W-:Y:S01]  /*0a70*/  FMUL R3, R2, R2 ;  /* 0x0000000202037220 */ /* 0x000fe20000400000 */
[----:B-1----:R-:W-:-:S03]  /*0a80*/  @!P2 FMUL R24, R24, 4096 ;  /* 0x458000001818a820 */ /* 0x002fc60000400000 */
[----:B------:R-:W-:Y:S01]  /*0a90*/  FMUL R3, R2, R3 ;  /* 0x0000000302037220 */ /* 0x000fe20000400000 */
[----:B------:R-:W-:-:S03]  /*0aa0*/  FMUL R25, R24, R24 ;  /* 0x0000001818197220 */ /* 0x000fc60000400000 */
[----:B------:R-:W-:Y:S01]  /*0ab0*/  FMUL R3, R3, R8 ;  /* 0x0000000803037220 */ /* 0x000fe20000400000 */
[----:B------:R-:W-:-:S03]  /*0ac0*/  FMUL R25, R24, R25 ;  /* 0x0000001918197220 */ /* 0x000fc60000400000 */
[-C--:B------:R-:W-:Y:S01]  /*0ad0*/  FFMA R17, R20, R3.reuse, R17 ;  /* 0x0000000314117223 */ /* 0x080fe20000000011 */
[-C--:B------:R-:W-:Y:S01]  /*0ae0*/  FFMA R15, R12, R3.reuse, R15 ;  /* 0x000000030c0f7223 */ /* 0x080fe2000000000f */
[----:B------:R-:W-:Y:S01]  /*0af0*/  FFMA R18, R18, R3, R9 ;  /* 0x0000000312127223 */ /* 0x000fe20000000009 */
[----:B------:R-:W-:-:S04]  /*0b00*/  FMUL R10, R25, R10 ;  /* 0x0000000a190a7220 */ /* 0x000fc80000400000 */
[-C--:B------:R-:W-:Y:S01]  /*0b10*/  FFMA R17, R16, R10.reuse, R17 ;  /* 0x0000000a10117223 */ /* 0x080fe20000000011 */
[-C--:B------:R-:W-:Y:S01]  /*0b20*/  FFMA R15, R14, R10.reuse, R15 ;  /* 0x0000000a0e0f7223 */ /* 0x080fe2000000000f */
[----:B------:R-:W-:-:S07]  /*0b30*/  FFMA R9, R21, R10, R18 ;  /* 0x0000000a15097223 */ /* 0x000fce0000000012 */
.L_x_6:
[----:B------:R-:W-:Y:S05]  /*0b40*/  BSYNC.RECONVERGENT B1 ;  /* 0x0000000000017941 */ /* 0x000fea0003800200 */
.L_x_5:
[----:B------:R-:W-:Y:S05]  /*0b50*/  @P0 BRA `(.L_x_1) ;  /* 0x0000000000580947 */ /* 0x000fea0003800000 */
[----:B------:R-:W-:-:S05]  /*0b60*/  IMAD.WIDE.U32 R4, R19, 0x1c, R4 ;  /* 0x0000001c13047825 */ /* 0x000fca00078e0004 */
[----:B------:R-:W2:Y:S04]  /*0b70*/  LDG.E R19, desc[UR6][R4.64+0x4] ;  /* 0x0000040604137981 */ /* 0x000ea8000c1e1900 */
[----:B------:R-:W3:Y:S04]  /*0b80*/  LDG.E R3, desc[UR6][R4.64] ;  /* 0x0000000604037981 */ /* 0x000ee8000c1e1900 */
[----:B------:R-:W4:Y:S04]  /*0b90*/  LDG.E R2, desc[UR6][R4.64+0x8] ;  /* 0x0000080604027981 */ /* 0x000f28000c1e1900 */
[----:B------:R0:W4:Y:S01]  /*0ba0*/  LDG.E R21, desc[UR6][R4.64+0x18] ;  /* 0x0000180604157981 */ /* 0x000122000c1e1900 */
[----:B--2--5:R-:W-:Y:S01]  /*0bb0*/  FADD R6, -R6, R19 ;  /* 0x0000001306067221 */ /* 0x024fe20000000100 */
[----:B---3--:R-:W-:-:S03]  /*0bc0*/  FADD R0, -R0, R3 ;  /* 0x0000000300007221 */ /* 0x008fc60000000100 */
[----:B------:R-:W-:Y:S01]  /*0bd0*/  FMUL R3, R6, R6 ;  /* 0x0000000606037220 */ /* 0x000fe20000400000 */
[----:B----4-:R-:W-:-:S03]  /*0be0*/  FADD R2, -R7, R2 ;  /* 0x0000000207027221 */ /* 0x010fc60000000100 */
[----:B------:R-:W-:-:S04]  /*0bf0*/  FFMA R3, R0, R0, R3 ;  /* 0x0000000000037223 */ /* 0x000fc80000000003 */
[----:B------:R-:W-:-:S04]  /*0c00*/  FFMA R3, R2, R2, R3 ;  /* 0x0000000202037223 */ /* 0x000fc80000000003 */
[----:B------:R-:W-:-:S05]  /*0c10*/  FADD R3, RZ, R3 ;  /* 0x00000003ff037221 */ /* 0x000fca0000000000 */
[----:B------:R-:W-:-:S13]  /*0c20*/  FSETP.GEU.AND P0, PT, |R3|, 1.175494350822287508e-38, PT ;  /* 0x008000000300780b */ /* 0x000fda0003f0e200 */
[----:B------:R-:W-:-:S04]  /*0c30*/  @!P0 FMUL R3, R3, 16777216 ;  /* 0x4b80000003038820 */ /* 0x000fc80000400000 */
[----:B------:R-:W1:Y:S02]  /*0c40*/  MUFU.RSQ R7, R3 ;  /* 0x0000000300077308 */ /* 0x000e640000001400 */
[----:B-1----:R-:W-:-:S04]  /*0c50*/  @!P0 FMUL R7, R7, 4096 ;  /* 0x4580000007078820 */ /* 0x002fc80000400000 */
[----:B0-----:R-:W-:-:S04]  /*0c60*/  FMUL R4, R7, R7 ;  /* 0x0000000707047220 */ /* 0x001fc80000400000 */
[----:B------:R-:W-:-:S04]  /*0c70*/  FMUL R4, R7, R4 ;  /* 0x0000000407047220 */ /* 0x000fc80000400000 */
[----:B------:R-:W-:-:S04]  /*0c80*/  FMUL R4, R4, R21 ;  /* 0x0000001504047220 */ /* 0x000fc80000400000 */
[-C--:B------:R-:W-:Y:S01]  /*0c90*/  FFMA R17, R0, R4.reuse, R17 ;  /* 0x0000000400117223 */ /* 0x080fe20000000011 */
[-C--:B------:R-:W-:Y:S01]  /*0ca0*/  FFMA R15, R6, R4.reuse, R15 ;  /* 0x00000004060f7223 */ /* 0x080fe2000000000f */
[----:B------:R-:W-:-:S07]  /*0cb0*/  FFMA R9, R2, R4, R9 ;  /* 0x0000000402097223 */ /* 0x000fce0000000009 */
.L_x_1:
[----:B0-----:R-:W-:Y:S05]  /*0cc0*/  BSYNC.RECONVERGENT B0 ;  /* 0x0000000000007941 */ /* 0x001fea0003800200 */
.L_x_0:
[----:B------:R-:W-:Y:S01]  /*0cd0*/  ISETP.GE.AND P0, PT, R13, UR8, PT ;  /* 0x000000080d007c0c */ /* 0x000fe2000bf06270 */
[----:B------:R-:W-:-:S12]  /*0ce0*/  BSSY.RECONVERGENT B0, `(.L_x_7) ;  /* 0x0000022000007945 */ /* 0x000fd80003800200 */
[----:B------:R-:W-:Y:S05]  /*0cf0*/  @P0 BRA `(.L_x_8) ;  /* 0x0000000000800947 */ /* 0x000fea0003800000 */
[----:B------:R-:W-:Y:S01]  /*0d00*/  ISETP.NE.AND P0, PT, R13, R11, PT ;  /* 0x0000000b0d00720c */ /* 0x000fe20003f05270 */
[----:B------:R-:W-:-:S12]  /*0d10*/  BSSY.RECONVERGENT B1, `(.L_x_9) ;  /* 0x000001d000017945 */ /* 0x000fd80003800200 */
[----:B------:R-:W-:Y:S05]  /*0d20*/  @!P0 BRA `(.L_x_10) ;  /* 0x00000000006c8947 */ /* 0x000fea0003800000 */
[----:B------:R-:W0:Y:S02]  /*0d30*/  LDC.64 R4, c[0x0][0x380] ;  /* 0x0000e000ff047b82 */ /* 0x000e240000000a00 */
[----:B0-----:R-:W-:-:S04]  /*0d40*/  IMAD.WIDE.U32 R2, R13, 0x1c, R4 ;  /* 0x0000001c0d027825 */ /* 0x001fc800078e0004 */
[----:B------:R-:W-:Y:S01]  /*0d50*/  IMAD.WIDE R4, R11, 0x1c, R4 ;  /* 0x0000001c0b047825 */ /* 0x000fe200078e0204 */
[----:B-----5:R-:W2:Y:S04]  /*0d60*/  LDG.E R6, desc[UR6][R2.64+0x4] ;  /* 0x0000040602067981 */ /* 0x020ea8000c1e1900 */
[----:B------:R-:W2:Y:S04]  /*0d70*/  LDG.E R19, desc[UR6][R4.64+0x4] ;  /* 0x0000040604137981 */ /* 0x000ea8000c1e1900 */
[----:B------:R-:W3:Y:S04]  /*0d80*/  LDG.E R0, desc[UR6][R2.64] ;  /* 0x0000000602007981 */ /* 0x000ee8000c1e1900 */
[----:B------:R-:W3:Y:S04]  /*0d90*/  LDG.E R7, desc[UR6][R4.64] ;  /* 0x0000000604077981 */ /* 0x000ee8000c1e1900 */
[----:B------:R-:W4:Y:S04]  /*0da0*/  LDG.E R21, desc[UR6][R4.64+0x8] ;  /* 0x0000080604157981 */ /* 0x000f28000c1e1900 */
[----:B------:R-:W4:Y:S04]  /*0db0*/  LDG.E R8, desc[UR6][R2.64+0x8] ;  /* 0x0000080602087981 */ /* 0x000f28000c1e1900 */
[----:B------:R0:W4:Y:S01]  /*0dc0*/  LDG.E R10, desc[UR6][R2.64+0x18] ;  /* 0x00001806020a7981 */ /* 0x000122000c1e1900 */
[----:B--2---:R-:W-:Y:S01]  /*0dd0*/  FADD R6, R6, -R19 ;  /* 0x8000001306067221 */ /* 0x004fe20000000000 */
[----:B---3--:R-:W-:-:S03]  /*0de0*/  FADD R0, R0, -R7 ;  /* 0x8000000700007221 */ /* 0x008fc60000000000 */
[----:B------:R-:W-:-:S04]  /*0df0*/  FMUL R7, R6, R6 ;  /* 0x0000000606077220 */ /* 0x000fc80000400000 */
[----:B------:R-:W-:Y:S01]  /*0e00*/  FFMA R7, R0, R0, R7 ;  /* 0x0000000000077223 */ /* 0x000fe20000000007 */
[----:B----4-:R-:W-:-:S04]  /*0e10*/  FADD R8, R8, -R21 ;  /* 0x8000001508087221 */ /* 0x010fc80000000000 */
        /* <DEDUP_REMOVED lines=12> */
.L_x_10:
[----:B------:R-:W-:Y:S05]  /*0ee0*/  BSYNC.RECONVERGENT B1 ;  /* 0x0000000000017941 */ /* 0x000fea0003800200 */
.L_x_9:
[----:B------:R-:W-:-:S07]  /*0ef0*/  IADD3 R13, PT, PT, R13, 0x1, RZ ;  /* 0x000000010d0d7810 */ /* 0x000fce0007ffe0ff */
.L_x_8:
[----:B------:R-:W-:Y:S05]  /*0f00*/  BSYNC.RECONVERGENT B0 ;  /* 0x0000000000007941 */ /* 0x000fea0003800200 */
.L_x_7:
[----:B------:R-:W-:Y:S01]  /*0f10*/  ISETP.GE.AND P0, PT, R13, UR8, PT ;  /* 0x000000080d007c0c */ /* 0x000fe2000bf06270 */
[----:B------:R-:W-:-:S12]  /*0f20*/  BSSY.RECONVERGENT B0, `(.L_x_11) ;  /* 0x00000be000007945 */ /* 0x000fd80003800200 */
[----:B------:R-:W-:Y:S05]  /*0f30*/  @!P0 BRA `(.L_x_12) ;  /* 0x0000000000188947 */ /* 0x000fea0003800000 */
[----:B------:R-:W0:Y:S02]  /*0f40*/  LDC.64 R4, c[0x0][0x380] ;  /* 0x0000e000ff047b82 */ /* 0x000e240000000a00 */
[----:B0-----:R-:W-:-:S05]  /*0f50*/  IMAD.WIDE R4, R11, 0x1c, R4 ;  /* 0x0000001c0b047825 */ /* 0x001fca00078e0204 */
[----:B------:R0:W5:Y:S04]  /*0f60*/  LDG.E R8, desc[UR6][R4.64] ;  /* 0x0000000604087981 */ /* 0x000168000c1e1900 */
[----:B------:R0:W5:Y:S04]  /*0f70*/  LDG.E R10, desc[UR6][R4.64+0x4] ;  /* 0x00000406040a7981 */ /* 0x000168000c1e1900 */
[----:B------:R0:W5:Y:S01]  /*0f80*/  LDG.E R11, desc[UR6][R4.64+0x8] ;  /* 0x00000806040b7981 */ /* 0x000162000c1e1900 */
[----:B------:R-:W-:Y:S05]  /*0f90*/  BRA `(.L_x_13) ;  /* 0x0000000800d87947 */ /* 0x000fea0003800000 */
.L_x_12:
[----:B-----5:R-:W0:Y:S02]  /*0fa0*/  LDC.64 R6, c[0x0][0x380] ;  /* 0x0000e000ff067b82 */ /* 0x020e240000000a00 */
[----:B0-----:R-:W-:-:S05]  /*0fb0*/  IMAD.WIDE R4, R11, 0x1c, R6 ;  /* 0x0000001c0b047825 */ /* 0x001fca00078e0206 */
[----:B------:R0:W5:Y:S04]  /*0fc0*/  LDG.E R8, desc[UR6][R4.64] ;  /* 0x0000000604087981 */ /* 0x000168000c1e1900 */
[----:B------:R0:W5:Y:S04]  /*0fd0*/  LDG.E R10, desc[UR6][R4.64+0x4] ;  /* 0x00000406040a7981 */ /* 0x000168000c1e1900 */
[----:B------:R0:W5:Y:S01]  /*0fe0*/  LDG.E R11, desc[UR6][R4.64+0x8] ;  /* 0x00000806040b7981 */ /* 0x000162000c1e1900 */
[C---:B------:R-:W-:Y:S01]  /*0ff0*/  IADD3 R0, PT, PT, R13.reuse, -UR8, RZ ;  /* 0x800000080d007c10 */ /* 0x040fe2000fffe0ff */
[----:B------:R-:W-:Y:S01]  /*1000*/  BSSY.RECONVERGENT B1, `(.L_x_14) ;  /* 0x0000065000017945 */ /* 0x000fe20003800200 */
[----:B------:R-:W-:-:S02]  /*1010*/  IADD3 R12, PT, PT, -R13, UR8, RZ ;  /* 0x000000080d0c7c10 */ /* 0x000fc4000fffe1ff */
[----:B------:R-:W-:Y:S02]  /*1020*/  ISETP.GT.U32.AND P1, PT, R0, -0x4, PT ;  /* 0xfffffffc0000780c */ /* 0x000fe40003f24070 */
[----:B------:R-:W-:-:S04]  /*1030*/  LOP3.LUT R14, R12, 0x3, RZ, 0xc0, !PT ;  /* 0x000000030c0e7812 */ /* 0x000fc800078ec0ff */
[----:B------:R-:W-:-:S07]  /*1040*/  ISETP.NE.AND P0, PT, R14, RZ, PT ;  /* 0x000000ff0e00720c */ /* 0x000fce0003f05270 */
[----:B0-----:R-:W-:Y:S06]  /*1050*/  @P1 BRA `(.L_x_15) ;  /* 0x00000004007c1947 */ /* 0x001fec0003800000 */
[----:B------:R-:W-:Y:S01]  /*1060*/  IMAD.WIDE.U32 R2, R13, 0x1c, R6 ;  /* 0x0000001c0d027825 */ /* 0x000fe200078e0006 */
[----:B------:R-:W-:Y:S02]  /*1070*/  LOP3.LUT R0, R12, 0xfffffffc, RZ, 0xc0, !PT ;  /* 0xfffffffc0c007812 */ /* 0x000fe400078ec0ff */
[----:B------:R-:W-:Y:S02]  /*1080*/  IADD3 R2, P1, PT, R2, 0x38, RZ ;  /* 0x0000003802027810 */ /* 0x000fe40007f3e0ff */
[----:B------:R-:W-:Y:S02]  /*1090*/  IADD3 R0, PT, PT, -R0, RZ, RZ ;  /* 0x000000ff00007210 */ /* 0x000fe40007ffe1ff */
[----:B------:R-:W-:-:S09]  /*10a0*/  IADD3.X R3, PT, PT, RZ, R3, RZ, P1, !PT ;  /* 0x00000003ff037210 */ /* 0x000fd20000ffe4ff */
.L_x_16:
        /* <DEDUP_REMOVED lines=17> */
[----:B------:R-:W0:Y:S02]  /*11c0*/  MUFU.RSQ R25, R23 ;  /* 0x0000001700197308 */ /* 0x000e240000001400 */
[----:B0-----:R-:W-:-:S04]  /*11d0*/  @!P1 FMUL R25, R25, 4096 ;  /* 0x4580000019199820 */ /* 0x001fc80000400000 */
[----:B------:R-:W-:-:S04]  /*11e0*/  FMUL R26, R25, R25 ;  /* 0x00000019191a7220 */ /* 0x000fc80000400000 */
[----:B------:R-:W-:-:S04]  /*11f0*/  FMUL R25, R25, R26 ;  /* 0x0000001a19197220 */ /* 0x000fc80000400000 */
[----:B------:R-:W-:-:S04]  /*1200*/  FMUL R28, R25, R28 ;  /* 0x0000001c191c7220 */ /* 0x000fc80000400000 */
[----:B------:R-:W-:Y:S01]  /*1210*/  FFMA R25, R16, R28, R17 ;  /* 0x0000001c10197223 */ /* 0x000fe20000000011 */
[----:B------:R-:W-:Y:S01]  /*1220*/  FADD R16, -R10, R21 ;  /* 0x000000150a107221 */ /* 0x000fe20000000100 */
[----:B------:R-:W2:Y:S01]  /*1230*/  LDG.E R17, desc[UR6][R2.64+0x4] ;  /* 0x0000040602117981 */ /* 0x000ea2000c1e1900 */
[----:B------:R-:W-:Y:S01]  /*1240*/  FADD R26, -R8, R19 ;  /* 0x00000013081a7221 */ /* 0x000fe20000000100 */
[----:B------:R-:W-:Y:S01]  /*1250*/  FADD R20, -R11, R20 ;  /* 0x000000140b147221 */ /* 0x000fe20000000100 */
[----:B------:R-:W-:Y:S01]  /*1260*/  FMUL R21, R16, R16 ;  /* 0x0000001010157220 */ /* 0x000fe20000400000 */
[----:B------:R-:W3:Y:S01]  /*1270*/  LDG.E R19, desc[UR6][R2.64] ;  /* 0x0000000602137981 */ /* 0x000ee2000c1e1900 */
[----:B------:R-:W-:Y:S02]  /*1280*/  FFMA R15, R18, R28, R15 ;  /* 0x0000001c120f7223 */ /* 0x000fe4000000000f */
[----:B------:R-:W-:Y:S01]  /*1290*/  FFMA R21, R26, R26, R21 ;  /* 0x0000001a1a157223 */ /* 0x000fe20000000015 */
[----:B------:R-:W4:Y:S03]  /*12a0*/  LDG.E R18, desc[UR6][R2.64+0x8] ;  /* 0x0000080602127981 */ /* 0x000f26000c1e1900 */
[----:B------:R-:W-:-:S04]  /*12b0*/  FFMA R21, R20, R20, R21 ;  /* 0x0000001414157223 */ /* 0x000fc80000000015 */
[----:B------:R-:W-:-:S05]  /*12c0*/  FADD R27, RZ, R21 ;  /* 0x00000015ff1b7221 */ /* 0x000fca0000000000 */
[----:B------:R-:W-:-:S13]  /*12d0*/  FSETP.GEU.AND P1, PT, |R27|, 1.175494350822287508e-38, PT ;  /* 0x008000001b00780b */ /* 0x000fda0003f2e200 */
[----:B------:R-:W-:-:S04]  /*12e0*/  @!P1 FMUL R27, R27, 16777216 ;  /* 0x4b8000001b1b9820 */ /* 0x000fc80000400000 */
[----:B------:R-:W0:Y:S01]  /*12f0*/  MUFU.RSQ R21, R27 ;  /* 0x0000001b00157308 */ /* 0x000e220000001400 */
[----:B------:R-:W-:Y:S02]  /*1300*/  FFMA R23, R22, R28, R9 ;  /* 0x0000001c16177223 */ /* 0x000fe40000000009 */
[----:B------:R-:W4:Y:S01]  /*1310*/  LDG.E R9, desc[UR6][R2.64+0x20] ;  /* 0x0000200602097981 */ /* 0x000f22000c1e1900 */
[----:B0-----:R-:W-:-:S04]  /*1320*/  @!P1 FMUL R21, R21, 4096 ;  /* 0x4580000015159820 */ /* 0x001fc80000400000 */
[----:B------:R-:W-:-:S04]  /*1330*/  FMUL R22, R21, R21 ;  /* 0x0000001515167220 */ /* 0x000fc80000400000 */
[----:B------:R-:W-:Y:S02]  /*1340*/  FMUL R29, R21, R22 ;  /* 0x00000016151d7220 */ /* 0x000fe40000400000 */
[----:B------:R-:W4:Y:S04]  /*1350*/  LDG.E R21, desc[UR6][R2.64+0x1c] ;  /* 0x00001c0602157981 */ /* 0x000f28000c1e1900 */
[----:B------:R-:W4:Y:S01]  /*1360*/  LDG.E R22, desc[UR6][R2.64+0x24] ;  /* 0x0000240602167981 */ /* 0x000f22000c1e1900 */
[----:B------:R-:W-:-:S04]  /*1370*/  FMUL R24, R29, R24 ;  /* 0x000000181d187220 */ /* 0x000fc80000400000 */
[-C--:B------:R-:W-:Y:S02]  /*1380*/  FFMA R26, R26, R24.reuse, R25 ;  /* 0x000000181a1a7223 */ /* 0x080fe40000000019 */
[----:B------:R-:W4:Y:S01]  /*1390*/  LDG.E R25, desc[UR6][R2.64+0x18] ;  /* 0x0000180602197981 */ /* 0x000f22000c1e1900 */
[----:B------:R-:W-:-:S03]  /*13a0*/  FFMA R16, R16, R24, R15 ;  /* 0x0000001810107223 */ /* 0x000fc6000000000f */
[----:B------:R0:W4:Y:S01]  /*13b0*/  LDG.E R15, desc[UR6][R2.64+0x34] ;  /* 0x00003406020f7981 */ /* 0x000122000c1e1900 */
[----:B------:R-:W-:Y:S01]  /*13c0*/  FFMA R23, R20, R24, R23 ;  /* 0x0000001814177223 */ /* 0x000fe20000000017 */
[----:B------:R-:W-:Y:S02]  /*13d0*/  IADD3 R0, PT, PT, R0, 0x4, RZ ;  /* 0x0000000400007810 */ /* 0x000fe40007ffe0ff */
[----:B------:R-:W-:Y:S02]  /*13e0*/  IADD3 R13, PT, PT, R13, 0x4, RZ ;  /* 0x000000040d0d7810 */ /* 0x000fe40007ffe0ff */
[----:B0-----:R-:W-:-:S04]  /*13f0*/  IADD3 R2, P2, PT, R2, 0x70, RZ ;  /* 0x0000007002027810 */ /* 0x001fc80007f5e0ff */
[----:B------:R-:W-:Y:S01]  /*1400*/  IADD3.X R3, PT, PT, RZ, R3, RZ, P2, !PT ;  /* 0x00000003ff037210 */ /* 0x000fe200017fe4ff */
[----:B--2---:R-:W-:Y:S01]  /*1410*/  FADD R17, -R10, R17 ;  /* 0x000000110a117221 */ /* 0x004fe20000000100 */
        /* <DEDUP_REMOVED lines=8> */
[----:B------:R-:W0:Y:S01]  /*14a0*/  MUFU.RSQ R20, R27 ;  /* 0x0000001b00147308 */ /* 0x000e220000001400 */
[----:B------:R-:W-:-:S04]  /*14b0*/  FADD R9, -R10, R9 ;  /* 0x000000090a097221 */ /* 0x000fc80000000100 */
[----:B------:R-:W-:Y:S01]  /*14c0*/  FMUL R24, R9, R9 ;  /* 0x0000000909187220 */ /* 0x000fe20000400000 */
[----:B0-----:R-:W-:-:S04]  /*14d0*/  @!P1 FMUL R20, R20, 4096 ;  /* 0x4580000014149820 */ /* 0x001fc80000400000 */
[----:B------:R-:W-:Y:S01]  /*14e0*/  FMUL R29, R20, R20 ;  /* 0x00000014141d7220 */ /* 0x000fe20000400000 */
[----:B------:R-:W-:-:S03]  /*14f0*/  FADD R21, -R8, R21 ;  /* 0x0000001508157221 */ /* 0x000fc60000000100 */
[----:B------:R-:W-:Y:S01]  /*1500*/  FMUL R20, R20, R29 ;  /* 0x0000001d14147220 */ /* 0x000fe20000400000 */
[----:B------:R-:W-:Y:S01]  /*1510*/  FADD R22, -R11, R22 ;  /* 0x000000160b167221 */ /* 0x000fe20000000100 */
[----:B------:R-:W-:-:S04]  /*1520*/  FFMA R29, R21, R21, R24 ;  /* 0x00000015151d7223 */ /* 0x000fc80000000018 */
[----:B------:R-:W-:-:S04]  /*1530*/  FFMA R29, R22, R22, R29 ;  /* 0x00000016161d7223 */ /* 0x000fc8000000001d */
[----:B------:R-:W-:-:S05]  /*1540*/  FADD R29, RZ, R29 ;  /* 0x0000001dff1d7221 */ /* 0x000fca0000000000 */
[----:B------:R-:W-:-:S13]  /*1550*/  FSETP.GEU.AND P1, PT, |R29|, 1.175494350822287508e-38, PT ;  /* 0x008000001d00780b */ /* 0x000fda0003f2e200 */
[----:B------:R-:W-:-:S04]  /*1560*/  @!P1 FMUL R29, R29, 16777216 ;  /* 0x4b8000001d1d9820 */ /* 0x000fc80000400000 */
[----:B------:R-:W0:Y:S01]  /*1570*/  MUFU.RSQ R24, R29 ;  /* 0x0000001d00187308 */ /* 0x000e220000001400 */
[----:B------:R-:W-:-:S04]  /*1580*/  FMUL R20, R20, R25 ;  /* 0x0000001914147220 */ /* 0x000fc80000400000 */
[----:B------:R-:W-:Y:S01]  /*1590*/  FFMA R26, R19, R20, R26 ;  /* 0x00000014131a7223 */ /* 0x000fe2000000001a */
[----:B0-----:R-:W-:Y:S01]  /*15a0*/  @!P1 FMUL R24, R24, 4096 ;  /* 0x4580000018189820 */ /* 0x001fe20000400000 */
[----:B------:R-:W-:-:S03]  /*15b0*/  ISETP.NE.AND P1, PT, R0, RZ, PT ;  /* 0x000000ff0000720c */ /* 0x000fc60003f25270 */
[----:B------:R-:W-:-:S04]  /*15c0*/  FMUL R19, R24, R24 ;  /* 0x0000001818137220 */ /* 0x000fc80000400000 */
[----:B------:R-:W-:Y:S01]  /*15d0*/  FMUL R24, R24, R19 ;  /* 0x0000001318187220 */ /* 0x000fe20000400000 */
[-C--:B------:R-:W-:Y:S01]  /*15e0*/  FFMA R16, R17, R20.reuse, R16 ;  /* 0x0000001411107223 */ /* 0x080fe20000000010 */
[----:B------:R-:W-:Y:S02]  /*15f0*/  FFMA R23, R18, R20, R23 ;  /* 0x0000001412177223 */ /* 0x000fe40000000017 */
[----:B------:R-:W-:-:S04]  /*1600*/  FMUL R24, R24, R15 ;  /* 0x0000000f18187220 */ /* 0x000fc80000400000 */
[-C--:B------:R-:W-:Y:S01]  /*1610*/  FFMA R15, R9, R24.reuse, R16 ;  /* 0x00000018090f7223 */ /* 0x080fe20000000010 */
[-C--:B------:R-:W-:Y:S01]  /*1620*/  FFMA R17, R21, R24.reuse, R26 ;  /* 0x0000001815117223 */ /* 0x080fe2000000001a */
[----:B------:R-:W-:Y:S01]  /*1630*/  FFMA R9, R22, R24, R23 ;  /* 0x0000001816097223 */ /* 0x000fe20000000017 */
[----:B------:R-:W-:Y:S06]  /*1640*/  @P1 BRA `(.L_x_16) ;  /* 0xfffffff800981947 */ /* 0x000fec000383ffff */
.L_x_15:
[----:B------:R-:W-:Y:S05]  /*1650*/  BSYNC.RECONVERGENT B1 ;  /* 0x0000000000017941 */ /* 0x000fea0003800200 */
.L_x_14:
        /* <DEDUP_REMOVED lines=19> */
[----:B----4-:R-:W-:Y:S01]  /*1790*/  FADD R3, -R10, R25 ;  /* 0x000000190a037221 */ /* 0x010fe20000000100 */
[----:B------:R-:W-:Y:S02]  /*17a0*/  FADD R14, -R8, R23 ;  /* 0x00000017080e7221 */ /* 0x000fe40000000100 */
[----:B------:R-:W-:Y:S01]  /*17b0*/  FFMA R23, R20, R20, R21 ;  /* 0x0000001414177223 */ /* 0x000fe20000000015 */
[----:B------:R-:W-:Y:S01]  /*17c0*/  FMUL R25, R3, R3 ;  /* 0x0000000303197220 */ /* 0x000fe20000400000 */
[C---:B------:R-:W-:Y:S01]  /*17d0*/  FADD R16, -R11.reuse, R16 ;  /* 0x000000100b107221 */ /* 0x040fe20000000100 */
[----:B------:R-:W-:-:S03]  /*17e0*/  FADD R21, -R11, R22 ;  /* 0x000000160b157221 */ /* 0x000fc60000000100 */
[----:B------:R-:W-:Y:S01]  /*17f0*/  FFMA R23, R16, R16, R23 ;  /* 0x0000001010177223 */ /* 0x000fe20000000017 */
[----:B------:R-:W-:-:S03]  /*1800*/  FFMA R22, R14, R14, R25 ;  /* 0x0000000e0e167223 */ /* 0x000fc60000000019 */
[----:B------:R-:W-:Y:S01]  /*1810*/  FADD R23, RZ, R23 ;  /* 0x00000017ff177221 */ /* 0x000fe20000000000 */
[----:B------:R-:W-:-:S04]  /*1820*/  FFMA R22, R21, R21, R22 ;  /* 0x0000001515167223 */ /* 0x000fc80000000016 */
[----:B------:R-:W-:Y:S01]  /*1830*/  FADD R22, RZ, R22 ;  /* 0x00000016ff167221 */ /* 0x000fe20000000000 */
[----:B------:R-:W-:-:S04]  /*1840*/  FSETP.GEU.AND P1, PT, |R23|, 1.175494350822287508e-38, PT ;  /* 0x008000001700780b */ /* 0x000fc80003f2e200 */
[----:B------:R-:W-:-:S09]  /*1850*/  FSETP.GEU.AND P2, PT, |R22|, 1.175494350822287508e-38, PT ;  /* 0x008000001600780b */ /* 0x000fd20003f4e200 */
[----:B------:R-:W-:-:S04]  /*1860*/  @!P1 FMUL R23, R23, 16777216 ;  /* 0x4b80000017179820 */ /* 0x000fc80000400000 */
[----:B0-----:R-:W0:Y:S01]  /*1870*/  MUFU.RSQ R18, R23 ;  /* 0x0000001700127308 */ /* 0x001e220000001400 */
[----:B------:R-:W-:-:S07]  /*1880*/  @!P2 FMUL R22, R22, 16777216 ;  /* 0x4b8000001616a820 */ /* 0x000fce0000400000 */
        /* <DEDUP_REMOVED lines=15> */
.L_x_18:
[----:B------:R-:W-:Y:S05]  /*1980*/  BSYNC.RECONVERGENT B1 ;  /* 0x0000000000017941 */ /* 0x000fea0003800200 */
.L_x_17:
        /* <DEDUP_REMOVED lines=23> */
.L_x_13:
[----:B------:R-:W-:Y:S05]  /*1b00*/  BSYNC.RECONVERGENT B0 ;  /* 0x0000000000007941 */ /* 0x000fea0003800200 */
.L_x_11:
[----:B------:R-:W2:Y:S01]  /*1b10*/  LDG.E R3, desc[UR6][R4.64+0x18] ;  /* 0x0000180604037981 */ /* 0x000ea2000c1e1900 */
[----:B------:R-:W-:Y:S01]  /*1b20*/  BSSY.RECONVERGENT B0, `(.L_x_19) ;  /* 0x000000d000007945 */ /* 0x000fe20003800200 */
[----:B--2--5:R-:W1:Y:S08]  /*1b30*/  MUFU.RCP R0, R3 ;  /* 0x0000000300007308 */ /* 0x024e700000001000 */
[----:B------:R-:W2:Y:S01]  /*1b40*/  FCHK P0, R17, R3 ;  /* 0x0000000311007302 */ /* 0x000ea20000000000 */
[----:B-1----:R-:W-:-:S04]  /*1b50*/  FFMA R7, -R3, R0, 1 ;  /* 0x3f80000003077423 */ /* 0x002fc80000000100 */
[----:B------:R-:W-:-:S04]  /*1b60*/  FFMA R0, R0, R7, R0 ;  /* 0x0000000700007223 */ /* 0x000fc80000000000 */
[----:B------:R-:W-:-:S04]  /*1b70*/  FFMA R2, R0, R17, RZ ;  /* 0x0000001100027223 */ /* 0x000fc800000000ff */
[----:B------:R-:W-:-:S04]  /*1b80*/  FFMA R7, -R3, R2, R17 ;  /* 0x0000000203077223 */ /* 0x000fc80000000111 */
[----:B------:R-:W-:Y:S01]  /*1b90*/  FFMA R7, R0, R7, R2 ;  /* 0x0000000700077223 */ /* 0x000fe20000000002 */
[----:B--2---:R-:W-:Y:S06]  /*1ba0*/  @!P0 BRA `(.L_x_20) ;  /* 0x0000000000108947 */ /* 0x004fec0003800000 */
[----:B------:R-:W-:Y:S02]  /*1bb0*/  MOV R0, R17 ;  /* 0x0000001100007202 */ /* 0x000fe40000000f00 */
[----:B------:R-:W-:-:S07]  /*1bc0*/  MOV R2, 0x1be0 ;  /* 0x00001be000027802 */ /* 0x000fce0000000f00 */
[----:B0-----:R-:W-:Y:S05]  /*1bd0*/  CALL.REL.NOINC `($__internal_0_$__cuda_sm3x_div_rn_noftz_f32_slowpath) ;  /* 0x0000000000c07944 */ /* 0x001fea0003c00000 */
[----:B------:R-:W-:-:S07]  /*1be0*/  MOV R7, R0 ;  /* 0x0000000000077202 */ /* 0x000fce0000000f00 */
.L_x_20:
[----:B------:R-:W-:Y:S05]  /*1bf0*/  BSYNC.RECONVERGENT B0 ;  /* 0x0000000000007941 */ /* 0x000fea0003800200 */
.L_x_19:
[----:B------:R-:W2:Y:S01]  /*1c00*/  LDG.E R0, desc[UR6][R4.64+0xc] ;  /* 0x00000c0604007981 */ /* 0x000ea2000c1e1900 */
[----:B------:R-:W2:Y:S01]  /*1c10*/  LDCU UR4, c[0x0][0x38c] ;  /* 0x00007180ff0477ac */ /* 0x000ea20008000800 */
[----:B------:R-:W1:Y:S01]  /*1c20*/  MUFU.RCP R2, R3 ;  /* 0x0000000300027308 */ /* 0x000e620000001000 */
[----:B------:R-:W-:Y:S07]  /*1c30*/  BSSY.RECONVERGENT B0, `(.L_x_21) ;  /* 0x000000e000007945 */ /* 0x000fee0003800200 */
[----:B------:R-:W3:Y:S01]  /*1c40*/  FCHK P0, R15, R3 ;  /* 0x000000030f007302 */ /* 0x000ee20000000000 */
[----:B-1----:R-:W-:Y:S01]  /*1c50*/  FFMA R13, -R3, R2, 1 ;  /* 0x3f800000030d7423 */ /* 0x002fe20000000102 */
[----:B--2---:R-:W-:-:S03]  /*1c60*/  FFMA R7, R7, UR4, R0 ;  /* 0x0000000407077c23 */ /* 0x004fc60008000000 */
[----:B------:R-:W-:Y:S02]  /*1c70*/  FFMA R0, R2, R13, R2 ;  /* 0x0000000d02007223 */ /* 0x000fe40000000002 */
[----:B------:R1:W-:Y:S02]  /*1c80*/  STG.E desc[UR6][R4.64+0xc], R7 ;  /* 0x00000c0704007986 */ /* 0x0003e4000c101906 */
[----:B------:R-:W-:-:S04]  /*1c90*/  FFMA R2, R0, R15, RZ ;  /* 0x0000000f00027223 */ /* 0x000fc800000000ff */
[----:B------:R-:W-:-:S04]  /*1ca0*/  FFMA R13, -R3, R2, R15 ;  /* 0x00000002030d7223 */ /* 0x000fc8000000010f */
[----:B------:R-:W-:Y:S01]  /*1cb0*/  FFMA R13, R0, R13, R2 ;  /* 0x0000000d000d7223 */ /* 0x000fe20000000002 */
[----:B---3--:R-:W-:Y:S06]  /*1cc0*/  @!P0 BRA `(.L_x_22) ;  /* 0x0000000000108947 */ /* 0x008fec0003800000 */
[----:B------:R-:W-:Y:S02]  /*1cd0*/  MOV R0, R15 ;  /* 0x0000000f00007202 */ /* 0x000fe40000000f00 */
[----:B------:R-:W-:-:S07]  /*1ce0*/  MOV R2, 0x1d00 ;  /* 0x00001d0000027802 */ /* 0x000fce0000000f00 */
[----:B01----:R-:W-:Y:S05]  /*1cf0*/  CALL.REL.NOINC `($__internal_0_$__cuda_sm3x_div_rn_noftz_f32_slowpath) ;  /* 0x0000000000787944 */ /* 0x003fea0003c00000 */
[----:B------:R-:W-:-:S07]  /*1d00*/  MOV R13, R0 ;  /* 0x00000000000d7202 */ /* 0x000fce0000000f00 */
.L_x_22:
[----:B------:R-:W-:Y:S05]  /*1d10*/  BSYNC.RECONVERGENT B0 ;  /* 0x0000000000007941 */ /* 0x000fea0003800200 */
.L_x_21:
[----:B------:R-:W2:Y:S01]  /*1d20*/  LDG.E R0, desc[UR6][R4.64+0x10] ;  /* 0x0000100604007981 */ /* 0x000ea2000c1e1900 */
[----:B------:R-:W2:Y:S01]  /*1d30*/  LDCU UR4, c[0x0][0x38c] ;  /* 0x00007180ff0477ac */ /* 0x000ea20008000800 */
[----:B------:R-:W3:Y:S01]  /*1d40*/  MUFU.RCP R2, R3 ;  /* 0x0000000300027308 */ /* 0x000ee20000001000 */
[----:B------:R-:W-:Y:S07]  /*1d50*/  BSSY.RECONVERGENT B0, `(.L_x_23) ;  /* 0x000000d000007945 */ /* 0x000fee0003800200 */
[----:B------:R-:W4:Y:S01]  /*1d60*/  FCHK P0, R9, R3 ;  /* 0x0000000309007302 */ /* 0x000f220000000000 */
[----:B---3--:R-:W-:Y:S01]  /*1d70*/  FFMA R15, -R3, R2, 1 ;  /* 0x3f800000030f7423 */ /* 0x008fe20000000102 */
[----:B--2---:R-:W-:-:S03]  /*1d80*/  FFMA R13, R13, UR4, R0 ;  /* 0x000000040d0d7c23 */ /* 0x004fc60008000000 */
[----:B------:R-:W-:Y:S02]  /*1d90*/  FFMA R0, R2, R15, R2 ;  /* 0x0000000f02007223 */ /* 0x000fe40000000002 */
[----:B------:R2:W-:Y:S02]  /*1da0*/  STG.E desc[UR6][R4.64+0x10], R13 ;  /* 0x0000100d04007986 */ /* 0x0005e4000c101906 */
[----:B------:R-:W-:-:S04]  /*1db0*/  FFMA R2, R0, R9, RZ ;  /* 0x0000000900027223 */ /* 0x000fc800000000ff */
[----:B------:R-:W-:-:S04]  /*1dc0*/  FFMA R15, -R3, R2, R9 ;  /* 0x00000002030f7223 */ /* 0x000fc80000000109 */
[----:B------:R-:W-:Y:S01]  /*1dd0*/  FFMA R0, R0, R15, R2 ;  /* 0x0000000f00007223 */ /* 0x000fe20000000002 */
[----:B----4-:R-:W-:Y:S06]  /*1de0*/  @!P0 BRA `(.L_x_24) ;  /* 0x00000000000c8947 */ /* 0x010fec0003800000 */
[----:B------:R-:W-:Y:S02]  /*1df0*/  MOV R0, R9 ;  /* 0x0000000900007202 */ /* 0x000fe40000000f00 */
[----:B------:R-:W-:-:S07]  /*1e00*/  MOV R2, 0x1e20 ;  /* 0x00001e2000027802 */ /* 0x000fce0000000f00 */
[----:B012---:R-:W-:Y:S05]  /*1e10*/  CALL.REL.NOINC `($__internal_0_$__cuda_sm3x_div_rn_noftz_f32_slowpath) ;  /* 0x0000000000307944 */ /* 0x007fea0003c00000 */
.L_x_24:
[----:B------:R-:W-:Y:S05]  /*1e20*/  BSYNC.RECONVERGENT B0 ;  /* 0x0000000000007941 */ /* 0x000fea0003800200 */
.L_x_23:
[----:B------:R-:W3:Y:S01]  /*1e30*/  LDG.E R3, desc[UR6][R4.64+0x14] ;  /* 0x0000140604037981 */ /* 0x000ee2000c1e1900 */
[----:B------:R-:W1:Y:S02]  /*1e40*/  LDCU UR4, c[0x0][0x38c] ;  /* 0x00007180ff0477ac */ /* 0x000e640008000800 */
[----:B-1----:R-:W-:Y:S01]  /*1e50*/  FFMA R7, R7, UR4, R8 ;  /* 0x0000000407077c23 */ /* 0x002fe20008000008 */
[----:B--2---:R-:W-:-:S04]  /*1e60*/  FFMA R13, R13, UR4, R10 ;  /* 0x000000040d0d7c23 */ /* 0x004fc8000800000a */
[----:B------:R-:W-:Y:S04]  /*1e70*/  STG.E desc[UR6][R4.64], R7 ;  /* 0x0000000704007986 */ /* 0x000fe8000c101906 */
[----:B------:R-:W-:Y:S01]  /*1e80*/  STG.E desc[UR6][R4.64+0x4], R13 ;  /* 0x0000040d04007986 */ /* 0x000fe2000c101906 */
[----:B---3--:R-:W-:-:S04]  /*1e90*/  FFMA R0, R0, UR4, R3 ;  /* 0x0000000400007c23 */ /* 0x008fc80008000003 */
[----:B------:R-:W-:Y:S01]  /*1ea0*/  FFMA R11, R0, UR4, R11 ;  /* 0x00000004000b7c23 */ /* 0x000fe2000800000b */
[----:B------:R-:W-:Y:S04]  /*1eb0*/  STG.E desc[UR6][R4.64+0x14], R0 ;  /* 0x0000140004007986 */ /* 0x000fe8000c101906 */
[----:B------:R-:W-:Y:S01]  /*1ec0*/  STG.E desc[UR6][R4.64+0x8], R11 ;  /* 0x0000080b04007986 */ /* 0x000fe2000c101906 */
[----:B------:R-:W-:Y:S05]  /*1ed0*/  EXIT ;  /* 0x000000000000794d */ /* 0x000fea0003800000 */
        .weak           $__internal_0_$__cuda_sm3x_div_rn_noftz_f32_slowpath
        .type           $__internal_0_$__cuda_sm3x_div_rn_noftz_f32_slowpath,@function
        .size           $__internal_0_$__cuda_sm3x_div_rn_noftz_f32_slowpath,(.L_x_37 - $__internal_0_$__cuda_sm3x_div_rn_noftz_f32_slowpath)
$__internal_0_$__cuda_sm3x_div_rn_noftz_f32_slowpath:
[----:B------:R-:W-:Y:S01]  /*1ee0*/  SHF.R.U32.HI R12, RZ, 0x17, R3 ;  /* 0x00000017ff0c7819 */ /* 0x000fe20000011603 */
[----:B------:R-:W-:Y:S01]  /*1ef0*/  BSSY.RECONVERGENT B1, `(.L_x_25) ;  /* 0x0000063000017945 */ /* 0x000fe20003800200 */
[----:B------:R-:W-:Y:S02]  /*1f00*/  SHF.R.U32.HI R6, RZ, 0x17, R0 ;  /* 0x00000017ff067819 */ /* 0x000fe40000011600 */
[----:B------:R-:W-:Y:S02]  /*1f10*/  LOP3.LUT R12, R12, 0xff, RZ, 0xc0, !PT ;  /* 0x000000ff0c0c7812 */ /* 0x000fe400078ec0ff */
[----:B------:R-:W-:Y:S02]  /*1f20*/  LOP3.LUT R19, R6, 0xff, RZ, 0xc0, !PT ;  /* 0x000000ff06137812 */ /* 0x000fe400078ec0ff */
[----:B------:R-:W-:Y:S02]  /*1f30*/  IADD3 R16, PT, PT, R12, -0x1, RZ ;  /* 0xffffffff0c107810 */ /* 0x000fe40007ffe0ff */
[----:B------:R-:W-:-:S02]  /*1f40*/  IADD3 R14, PT, PT, R19, -0x1, RZ ;  /* 0xffffffff130e7810 */ /* 0x000fc40007ffe0ff */
[----:B------:R-:W-:Y:S02]  /*1f50*/  ISETP.GT.U32.AND P0, PT, R16, 0xfd, PT ;  /* 0x000000fd1000780c */ /* 0x000fe40003f04070 */
[----:B------:R-:W-:Y:S02]  /*1f60*/  MOV R17, R3 ;  /* 0x0000000300117202 */ /* 0x000fe40000000f00 */
[----:B------:R-:W-:-:S13]  /*1f70*/  ISETP.GT.U32.OR P0, PT, R14, 0xfd, P0 ;  /* 0x000000fd0e00780c */ /* 0x000fda0000704470 */
[----:B------:R-:W-:Y:S01]  /*1f80*/  @!P0 MOV R6, RZ ;  /* 0x000000ff00068202 */ /* 0x000fe20000000f00 */
[----:B------:R-:W-:Y:S06]  /*1f90*/  @!P0 BRA `(.L_x_26) ;  /* 0x00000000005c8947 */ /* 0x000fec0003800000 */
[----:B------:R-:W-:Y:S02]  /*1fa0*/  FSETP.GTU.FTZ.AND P0, PT, |R0|, +INF , PT ;  /* 0x7f8000000000780b */ /* 0x000fe40003f1c200 */
[----:B------:R-:W-:-:S04]  /*1fb0*/  FSETP.GTU.FTZ.AND P1, PT, |R3|, +INF , PT ;  /* 0x7f8000000300780b */ /* 0x000fc80003f3c200 */
[----:B------:R-:W-:-:S13]  /*1fc0*/  PLOP3.LUT P0, PT, P0, P1, PT, 0xf8, 0x8f ;  /* 0x00000000008f781c */ /* 0x000fda0000703f70 */
[----:B------:R-:W-:Y:S05]  /*1fd0*/  @P0 BRA `(.L_x_27) ;  /* 0x00000004004c0947 */ /* 0x000fea0003800000 */
[----:B------:R-:W-:-:S13]  /*1fe0*/  LOP3.LUT P0, RZ, R17, 0x7fffffff, R0, 0xc8, !PT ;  /* 0x7fffffff11ff7812 */ /* 0x000fda000780c800 */
[----:B------:R-:W-:Y:S05]  /*1ff0*/  @!P0 BRA `(.L_x_28) ;  /* 0x00000004003c8947 */ /* 0x000fea0003800000 */
[C---:B------:R-:W-:Y:S02]  /*2000*/  FSETP.NEU.FTZ.AND P2, PT, |R0|.reuse, +INF , PT ;  /* 0x7f8000000000780b */ /* 0x040fe40003f5d200 */
[----:B------:R-:W-:Y:S02]  /*2010*/  FSETP.NEU.FTZ.AND P1, PT, |R3|, +INF , PT ;  /* 0x7f8000000300780b */ /* 0x000fe40003f3d200 */
[----:B------:R-:W-:-:S11]  /*2020*/  FSETP.NEU.FTZ.AND P0, PT, |R0|, +INF , PT ;  /* 0x7f8000000000780b */ /* 0x000fd60003f1d200 */
[----:B------:R-:W-:Y:S05]  /*2030*/  @!P1 BRA !P2, `(.L_x_28) ;  /* 0x00000004002c9947 */ /* 0x000fea0005000000 */
[----:B------:R-:W-:-:S04]  /*2040*/  LOP3.LUT P2, RZ, R0, 0x7fffffff, RZ, 0xc0, !PT ;  /* 0x7fffffff00ff7812 */ /* 0x000fc8000784c0ff */
[----:B------:R-:W-:-:S13]  /*2050*/  PLOP3.LUT P1, PT, P1, P2, PT, 0x2f, 0xf2 ;  /* 0x0000000000f2781c */ /* 0x000fda0000f24577 */
[----:B------:R-:W-:Y:S05]  /*2060*/  @P1 BRA `(.L_x_29) ;  /* 0x0000000400181947 */ /* 0x000fea0003800000 */
[----:B------:R-:W-:-:S04]  /*2070*/  LOP3.LUT P1, RZ, R17, 0x7fffffff, RZ, 0xc0, !PT ;  /* 0x7fffffff11ff7812 */ /* 0x000fc8000782c0ff */
[----:B------:R-:W-:-:S13]  /*2080*/  PLOP3.LUT P0, PT, P0, P1, PT, 0x2f, 0xf2 ;  /* 0x0000000000f2781c */ /* 0x000fda0000702577 */
[----:B------:R-:W-:Y:S05]  /*2090*/  @P0 BRA `(.L_x_30) ;  /* 0x0000000400000947 */ /* 0x000fea0003800000 */
[----:B------:R-:W-:Y:S02]  /*20a0*/  ISETP.GE.AND P0, PT, R14, RZ, PT ;  /* 0x000000ff0e00720c */ /* 0x000fe40003f06270 */
[----:B------:R-:W-:-:S11]  /*20b0*/  ISETP.GE.AND P1, PT, R16, RZ, PT ;  /* 0x000000ff1000720c */ /* 0x000fd60003f26270 */
[----:B------:R-:W-:Y:S01]  /*20c0*/  @P0 MOV R6, RZ ;  /* 0x000000ff00060202 */ /* 0x000fe20000000f00 */
[----:B------:R-:W-:Y:S01]  /*20d0*/  @!P0 FFMA R0, R0, 1.84467440737095516160e+19, RZ ;  /* 0x5f80000000008823 */ /* 0x000fe200000000ff */
[----:B------:R-:W-:Y:S01]  /*20e0*/  @!P0 MOV R6, 0xffffffc0 ;  /* 0xffffffc000068802 */ /* 0x000fe20000000f00 */
[----:B------:R-:W-:-:S03]  /*20f0*/  @!P1 FFMA R17, R3, 1.84467440737095516160e+19, RZ ;  /* 0x5f80000003119823 */ /* 0x000fc600000000ff */
[----:B------:R-:W-:-:S07]  /*2100*/  @!P1 IADD3 R6, PT, PT, R6, 0x40, RZ ;  /* 0x0000004006069810 */ /* 0x000fce0007ffe0ff */
.L_x_26:
[----:B------:R-:W-:Y:S01]  /*2110*/  LEA R14, R12, 0xc0800000, 0x17 ;  /* 0xc08000000c0e7811 */ /* 0x000fe200078eb8ff */
[----:B------:R-:W-:Y:S01]  /*2120*/  BSSY.RECONVERGENT B2, `(.L_x_31) ;  /* 0x0000036000027945 */ /* 0x000fe20003800200 */
[----:B------:R-:W-:Y:S02]  /*2130*/  IADD3 R19, PT, PT, R19, -0x7f, RZ ;  /* 0xffffff8113137810 */ /* 0x000fe40007ffe0ff */
[----:B------:R-:W-:-:S03]  /*2140*/  IADD3 R14, PT, PT, -R14, R17, RZ ;  /* 0x000000110e0e7210 */ /* 0x000fc60007ffe1ff */
[C---:B------:R-:W-:Y:S01]  /*2150*/  IMAD R0, R19.reuse, -0x800000, R0 ;  /* 0xff80000013007824 */ /* 0x040fe200078e0200 */
[----:B------:R-:W0:Y:S01]  /*2160*/  MUFU.RCP R17, R14 ;  /* 0x0000000e00117308 */ /* 0x000e220000001000 */
[----:B------:R-:W-:Y:S01]  /*2170*/  FADD.FTZ R21, -R14, -RZ ;  /* 0x800000ff0e157221 */ /* 0x000fe20000010100 */
[----:B------:R-:W-:-:S04]  /*2180*/  IADD3 R19, PT, PT, R19, 0x7f, -R12 ;  /* 0x0000007f13137810 */ /* 0x000fc80007ffe80c */
[----:B------:R-:W-:Y:S01]  /*2190*/  IADD3 R19, PT, PT, R19, R6, RZ ;  /* 0x0000000613137210 */ /* 0x000fe20007ffe0ff */
[----:B0-----:R-:W-:-:S04]  /*21a0*/  FFMA R16, R17, R21, 1 ;  /* 0x3f80000011107423 */ /* 0x001fc80000000015 */
[----:B------:R-:W-:-:S04]  /*21b0*/  FFMA R17, R17, R16, R17 ;  /* 0x0000001011117223 */ /* 0x000fc80000000011 */
[----:B------:R-:W-:-:S04]  /*21c0*/  FFMA R16, R0, R17, RZ ;  /* 0x0000001100107223 */ /* 0x000fc800000000ff */
[----:B------:R-:W-:-:S04]  /*21d0*/  FFMA R18, R21, R16, R0 ;  /* 0x0000001015127223 */ /* 0x000fc80000000000 */
[----:B------:R-:W-:-:S04]  /*21e0*/  FFMA R18, R17, R18, R16 ;  /* 0x0000001211127223 */ /* 0x000fc80000000010 */
[----:B------:R-:W-:-:S04]  /*21f0*/  FFMA R21, R21, R18, R0 ;  /* 0x0000001215157223 */ /* 0x000fc80000000000 */
[----:B------:R-:W-:-:S05]  /*2200*/  FFMA R0, R17, R21, R18 ;  /* 0x0000001511007223 */ /* 0x000fca0000000012 */
[----:B------:R-:W-:-:S04]  /*2210*/  SHF.R.U32.HI R12, RZ, 0x17, R0 ;  /* 0x00000017ff0c7819 */ /* 0x000fc80000011600 */
[----:B------:R-:W-:-:S04]  /*2220*/  LOP3.LUT R12, R12, 0xff, RZ, 0xc0, !PT ;  /* 0x000000ff0c0c7812 */ /* 0x000fc800078ec0ff */
[----:B------:R-:W-:-:S04]  /*2230*/  IADD3 R14, PT, PT, R12, R19, RZ ;  /* 0x000000130c0e7210 */ /* 0x000fc80007ffe0ff */
[----:B------:R-:W-:-:S04]  /*2240*/  IADD3 R6, PT, PT, R14, -0x1, RZ ;  /* 0xffffffff0e067810 */ /* 0x000fc80007ffe0ff */
[----:B------:R-:W-:-:S13]  /*2250*/  ISETP.GE.U32.AND P0, PT, R6, 0xfe, PT ;  /* 0x000000fe0600780c */ /* 0x000fda0003f06070 */
[----:B------:R-:W-:Y:S05]  /*2260*/  @!P0 BRA `(.L_x_32) ;  /* 0x0000000000808947 */ /* 0x000fea0003800000 */
[----:B------:R-:W-:-:S13]  /*2270*/  ISETP.GT.AND P0, PT, R14, 0xfe, PT ;  /* 0x000000fe0e00780c */ /* 0x000fda0003f04270 */
[----:B------:R-:W-:Y:S05]  /*2280*/  @P0 BRA `(.L_x_33) ;  /* 0x00000000006c0947 */ /* 0x000fea0003800000 */
[----:B------:R-:W-:-:S13]  /*2290*/  ISETP.GE.AND P0, PT, R14, 0x1, PT ;  /* 0x000000010e00780c */ /* 0x000fda0003f06270 */
[----:B------:R-:W-:Y:S05]  /*22a0*/  @P0 BRA `(.L_x_34) ;  /* 0x0000000000740947 */ /* 0x000fea0003800000 */
[----:B------:R-:W-:Y:S02]  /*22b0*/  ISETP.GE.AND P0, PT, R14, -0x18, PT ;  /* 0xffffffe80e00780c */ /* 0x000fe40003f06270 */
[----:B------:R-:W-:-:S11]  /*22c0*/  LOP3.LUT R0, R0, 0x80000000, RZ, 0xc0, !PT ;  /* 0x8000000000007812 */ /* 0x000fd600078ec0ff */
[----:B------:R-:W-:Y:S05]  /*22d0*/  @!P0 BRA `(.L_x_34) ;  /* 0x0000000000688947 */ /* 0x000fea0003800000 */
[CCC-:B------:R-:W-:Y:S01]  /*22e0*/  FFMA.RZ R6, R17.reuse, R21.reuse, R18.reuse ;  /* 0x0000001511067223 */ /* 0x1c0fe2000000c012 */
[C---:B------:R-:W-:Y:S02]  /*22f0*/  IADD3 R19, PT, PT, R14.reuse, 0x20, RZ ;  /* 0x000000200e137810 */ /* 0x040fe40007ffe0ff */
[----:B------:R-:W-:Y:S02]  /*2300*/  ISETP.NE.AND P2, PT, R14, RZ, PT ;  /* 0x000000ff0e00720c */ /* 0x000fe40003f45270 */
[----:B------:R-:W-:Y:S01]  /*2310*/  LOP3.LUT R12, R6, 0x7fffff, RZ, 0xc0, !PT ;  /* 0x007fffff060c7812 */ /* 0x000fe200078ec0ff */
[CCC-:B------:R-:W-:Y:S01]  /*2320*/  FFMA.RP R6, R17.reuse, R21.reuse, R18.reuse ;  /* 0x0000001511067223 */ /* 0x1c0fe20000008012 */
[----:B------:R-:W-:Y:S01]  /*2330*/  FFMA.RM R17, R17, R21, R18 ;  /* 0x0000001511117223 */ /* 0x000fe20000004012 */
[----:B------:R-:W-:Y:S02]  /*2340*/  ISETP.NE.AND P1, PT, R14, RZ, PT ;  /* 0x000000ff0e00720c */ /* 0x000fe40003f25270 */
[----:B------:R-:W-:-:S02]  /*2350*/  LOP3.LUT R12, R12, 0x800000, RZ, 0xfc, !PT ;  /* 0x008000000c0c7812 */ /* 0x000fc400078efcff */
[----:B------:R-:W-:Y:S02]  /*2360*/  IADD3 R14, PT, PT, -R14, RZ, RZ ;  /* 0x000000ff0e0e7210 */ /* 0x000fe40007ffe1ff */
[----:B------:R-:W-:Y:S02]  /*2370*/  SHF.L.U32 R19, R12, R19, RZ ;  /* 0x000000130c137219 */ /* 0x000fe400000006ff */
[----:B------:R-:W-:Y:S02]  /*2380*/  FSETP.NEU.FTZ.AND P0, PT, R6, R17, PT ;  /* 0x000000110600720b */ /* 0x000fe40003f1d000 */
[----:B------:R-:W-:Y:S02]  /*2390*/  SEL R17, R14, RZ, P2 ;  /* 0x000000ff0e117207 */ /* 0x000fe40001000000 */
[----:B------:R-:W-:Y:S02]  /*23a0*/  ISETP.NE.AND P1, PT, R19, RZ, P1 ;  /* 0x000000ff1300720c */ /* 0x000fe40000f25270 */
[----:B------:R-:W-:-:S02]  /*23b0*/  SHF.R.U32.HI R17, RZ, R17, R12 ;  /* 0x00000011ff117219 */ /* 0x000fc4000001160c */
[----:B------:R-:W-:Y:S02]  /*23c0*/  PLOP3.LUT P0, PT, P0, P1, PT, 0xf8, 0x8f ;  /* 0x00000000008f781c */ /* 0x000fe40000703f70 */
[----:B------:R-:W-:Y:S02]  /*23d0*/  SHF.R.U32.HI R19, RZ, 0x1, R17 ;  /* 0x00000001ff137819 */ /* 0x000fe40000011611 */
[----:B------:R-:W-:-:S04]  /*23e0*/  SEL R6, RZ, 0x1, !P0 ;  /* 0x00000001ff067807 */ /* 0x000fc80004000000 */
[----:B------:R-:W-:-:S04]  /*23f0*/  LOP3.LUT R6, R6, 0x1, R19, 0xf8, !PT ;  /* 0x0000000106067812 */ /* 0x000fc800078ef813 */
[----:B------:R-:W-:-:S04]  /*2400*/  LOP3.LUT R6, R6, R17, RZ, 0xc0, !PT ;  /* 0x0000001106067212 */ /* 0x000fc800078ec0ff */
[----:B------:R-:W-:-:S04]  /*2410*/  IADD3 R19, PT, PT, R19, R6, RZ ;  /* 0x0000000613137210 */ /* 0x000fc80007ffe0ff */
[----:B------:R-:W-:Y:S01]  /*2420*/  LOP3.LUT R0, R19, R0, RZ, 0xfc, !PT ;  /* 0x0000000013007212 */ /* 0x000fe200078efcff */
[----:B------:R-:W-:Y:S06]  /*2430*/  BRA `(.L_x_34) ;  /* 0x0000000000107947 */ /* 0x000fec0003800000 */
.L_x_33:
[----:B------:R-:W-:-:S04]  /*2440*/  LOP3.LUT R0, R0, 0x80000000, RZ, 0xc0, !PT ;  /* 0x8000000000007812 */ /* 0x000fc800078ec0ff */
[----:B------:R-:W-:Y:S01]  /*2450*/  LOP3.LUT R0, R0, 0x7f800000, RZ, 0xfc, !PT ;  /* 0x7f80000000007812 */ /* 0x000fe200078efcff */
[----:B------:R-:W-:Y:S06]  /*2460*/  BRA `(.L_x_34) ;  /* 0x0000000000047947 */ /* 0x000fec0003800000 */
.L_x_32:
[----:B------:R-:W-:-:S07]  /*2470*/  LEA R0, R19, R0, 0x17 ;  /* 0x0000000013007211 */ /* 0x000fce00078eb8ff */
.L_x_34:
[----:B------:R-:W-:Y:S05]  /*2480*/  BSYNC.RECONVERGENT B2 ;  /* 0x0000000000027941 */ /* 0x000fea0003800200 */
.L_x_31:
[----:B------:R-:W-:Y:S05]  /*2490*/  BRA `(.L_x_35) ;  /* 0x0000000000207947 */ /* 0x000fea0003800000 */
.L_x_30:
[----:B------:R-:W-:-:S04]  /*24a0*/  LOP3.LUT R0, R17, 0x80000000, R0, 0x48, !PT ;  /* 0x8000000011007812 */ /* 0x000fc800078e4800 */
[----:B------:R-:W-:Y:S01]  /*24b0*/  LOP3.LUT R0, R0, 0x7f800000, RZ, 0xfc, !PT ;  /* 0x7f80000000007812 */ /* 0x000fe200078efcff */
[----:B------:R-:W-:Y:S06]  /*24c0*/  BRA `(.L_x_35) ;  /* 0x0000000000147947 */ /* 0x000fec0003800000 */
.L_x_29:
[----:B------:R-:W-:Y:S01]  /*24d0*/  LOP3.LUT R0, R17, 0x80000000, R0, 0x48, !PT ;  /* 0x8000000011007812 */ /* 0x000fe200078e4800 */
[----:B------:R-:W-:Y:S06]  /*24e0*/  BRA `(.L_x_35) ;  /* 0x00000000000c7947 */ /* 0x000fec0003800000 */
.L_x_28:
[----:B------:R-:W0:Y:S01]  /*24f0*/  MUFU.RSQ R0, -QNAN ;  /* 0xffc0000000007908 */ /* 0x000e220000001400 */
[----:B------:R-:W-:Y:S05]  /*2500*/  BRA `(.L_x_35) ;  /* 0x0000000000047947 */ /* 0x000fea0003800000 */
.L_x_27:
[----:B------:R-:W-:-:S07]  /*2510*/  FADD.FTZ R0, R0, R3 ;  /* 0x0000000300007221 */ /* 0x000fce0000010000 */
.L_x_35:
[----:B------:R-:W-:Y:S05]  /*2520*/  BSYNC.RECONVERGENT B1 ;  /* 0x0000000000017941 */ /* 0x000fea0003800200 */
.L_x_25:
[----:B------:R-:W-:Y:S01]  /*2530*/  HFMA2 R17, -RZ, RZ, 0, 0 ;  /* 0x00000000ff117431 */ /* 0x000fe200000001ff */
[----:B------:R-:W-:-:S04]  /*2540*/  MOV R16, R2 ;  /* 0x0000000200107202 */ /* 0x000fc80000000f00 */
[----:B0-----:R-:W-:Y:S05]  /*2550*/  RET.REL.NODEC R16 `(_Z13update_bodiesP4Bodyif) ;  /* 0xffffffd810a87950 */ /* 0x001fea0003c3ffff */
.L_x_36:
[----:B------:R-:W-:-:S00]  /*2560*/  BRA `(.L_x_36) ;  /* 0xfffffffc00fc7947 */ /* 0x000fc0000383ffff */
[----:B------:R-:W-:-:S00]  /*2570*/  NOP ;  /* 0x0000000000007918 */ /* 0x000fc00000000000 */
        /* <DEDUP_REMOVED lines=8> */
.L_x_37:


//--------------------- .nv.shared.reserved.0     --------------------------
	.section	.nv.shared.reserved.0,"aw",@nobits
	.weak		__nv_reservedSMEM_offset_0_alias
	.size		__nv_reservedSMEM_offset_0_alias, 0, 64
	.other		__nv_reservedSMEM_offset_0_alias,@"STO_CUDA_RESERVED_SHARED STV_DEFAULT"
__nv_reservedSMEM_offset_0_alias:
	.zero		0
	.zero		64


//--------------------- .nv.constant0._Z13update_bodiesP4Bodyif --------------------------
	.section	.nv.constant0._Z13update_bodiesP4Bodyif,"a",@progbits
	.sectionflags	@""
	.align	4
.nv.constant0._Z13update_bodiesP4Bodyif:
	.zero		912


//--------------------- SYMBOLS --------------------------

	.type		.nv.reservedSmem.offset0,@object
	.size		.nv.reservedSmem.offset0,0x4
